//
// Generated by NVIDIA NVVM Compiler
//
// Compiler Build ID: CL-36424714
// Cuda compilation tools, release 13.0, V13.0.88
// Based on NVVM 20.0.0
//

.version 9.0
.target sm_100
.address_size 64

	// .globl	_Z10layer_normPfS_ffii
.shared .align 4 .b8 _ZZ16block_reduce_sumfE5sdata[128];
// _ZZ10layer_normPfS_ffiiE6s_mean has been demoted
// _ZZ10layer_normPfS_ffiiE10s_variance has been demoted
// _ZZ23layer_norm_float4_blockPfS_ffiiE6s_mean has been demoted
// _ZZ23layer_norm_float4_blockPfS_ffiiE10s_variance has been demoted
// _ZZ22layer_norm_float4_gridPfS_ffiiE6s_mean has been demoted
// _ZZ22layer_norm_float4_gridPfS_ffiiE10s_variance has been demoted

.visible .entry _Z10layer_normPfS_ffii(
	.param .u64 .ptr .align 1 _Z10layer_normPfS_ffii_param_0,
	.param .u64 .ptr .align 1 _Z10layer_normPfS_ffii_param_1,
	.param .f32 _Z10layer_normPfS_ffii_param_2,
	.param .f32 _Z10layer_normPfS_ffii_param_3,
	.param .u32 _Z10layer_normPfS_ffii_param_4,
	.param .u32 _Z10layer_normPfS_ffii_param_5
)
{
	.reg .pred 	%p<36>;
	.reg .b32 	%r<58>;
	.reg .b32 	%f<72>;
	.reg .b64 	%rd<9>;
	// demoted variable
	.shared .align 4 .f32 _ZZ10layer_normPfS_ffiiE6s_mean;
	// demoted variable
	.shared .align 4 .f32 _ZZ10layer_normPfS_ffiiE10s_variance;
	ld.param.u64 	%rd1, [_Z10layer_normPfS_ffii_param_0];
	ld.param.u64 	%rd2, [_Z10layer_normPfS_ffii_param_1];
	ld.param.f32 	%f12, [_Z10layer_normPfS_ffii_param_2];
	ld.param.f32 	%f13, [_Z10layer_normPfS_ffii_param_3];
	ld.param.u32 	%r9, [_Z10layer_normPfS_ffii_param_4];
	ld.param.u32 	%r8, [_Z10layer_normPfS_ffii_param_5];
	mov.u32 	%r1, %tid.x;
	mov.u32 	%r10, %ctaid.x;
	mov.u32 	%r2, %ntid.x;
	mad.lo.s32 	%r3, %r2, %r10, %r1;
	mul.lo.s32 	%r4, %r8, %r9;
	setp.ge.s32 	%p2, %r3, %r4;
	mov.f32 	%f68, 0f00000000;
	@%p2 bra 	$L__BB0_2;
	cvta.to.global.u64 	%rd3, %rd1;
	mul.wide.s32 	%rd4, %r3, 4;
	add.s64 	%rd5, %rd3, %rd4;
	ld.global.f32 	%f68, [%rd5];
$L__BB0_2:
	and.b32  	%r5, %r1, 31;
	mov.b32 	%r11, %f68;
	shfl.sync.down.b32	%r12|%p3, %r11, 16, 31, -1;
	mov.b32 	%f15, %r12;
	add.f32 	%f16, %f68, %f15;
	mov.b32 	%r13, %f16;
	shfl.sync.down.b32	%r14|%p4, %r13, 8, 31, -1;
	mov.b32 	%f17, %r14;
	add.f32 	%f18, %f16, %f17;
	mov.b32 	%r15, %f18;
	shfl.sync.down.b32	%r16|%p5, %r15, 4, 31, -1;
	mov.b32 	%f19, %r16;
	add.f32 	%f20, %f18, %f19;
	mov.b32 	%r17, %f20;
	shfl.sync.down.b32	%r18|%p6, %r17, 2, 31, -1;
	mov.b32 	%f21, %r18;
	add.f32 	%f22, %f20, %f21;
	mov.b32 	%r19, %f22;
	shfl.sync.down.b32	%r20|%p7, %r19, 1, 31, -1;
	mov.b32 	%f23, %r20;
	add.f32 	%f3, %f22, %f23;
	setp.ne.s32 	%p8, %r5, 0;
	shr.u32 	%r21, %r1, 3;
	and.b32  	%r22, %r21, 124;
	mov.u32 	%r23, _ZZ16block_reduce_sumfE5sdata;
	add.s32 	%r6, %r23, %r22;
	@%p8 bra 	$L__BB0_4;
	st.shared.f32 	[%r6], %f3;
$L__BB0_4:
	bar.sync 	0;
	setp.gt.u32 	%p10, %r1, 31;
	shl.b32 	%r24, %r5, 2;
	add.s32 	%r7, %r23, %r24;
	mov.pred 	%p35, 0;
	@%p10 bra 	$L__BB0_9;
	shr.u32 	%r26, %r2, 5;
	setp.ge.u32 	%p11, %r5, %r26;
	mov.f32 	%f69, 0f00000000;
	@%p11 bra 	$L__BB0_7;
	ld.shared.f32 	%f69, [%r7];
$L__BB0_7:
	mov.b32 	%r27, %f69;
	shfl.sync.down.b32	%r28|%p13, %r27, 16, 31, -1;
	mov.b32 	%f25, %r28;
	add.f32 	%f26, %f69, %f25;
	mov.b32 	%r29, %f26;
	shfl.sync.down.b32	%r30|%p14, %r29, 8, 31, -1;
	mov.b32 	%f27, %r30;
	add.f32 	%f28, %f26, %f27;
	mov.b32 	%r31, %f28;
	shfl.sync.down.b32	%r32|%p15, %r31, 4, 31, -1;
	mov.b32 	%f29, %r32;
	add.f32 	%f30, %f28, %f29;
	mov.b32 	%r33, %f30;
	shfl.sync.down.b32	%r34|%p16, %r33, 2, 31, -1;
	mov.b32 	%f31, %r34;
	add.f32 	%f32, %f30, %f31;
	mov.b32 	%r35, %f32;
	shfl.sync.down.b32	%r36|%p17, %r35, 1, 31, -1;
	mov.b32 	%f33, %r36;
	add.f32 	%f6, %f32, %f33;
	setp.ne.s32 	%p18, %r1, 0;
	@%p18 bra 	$L__BB0_9;
	cvt.rn.f32.s32 	%f34, %r8;
	add.f32 	%f35, %f34, 0f3727C5AC;
	div.rn.f32 	%f36, %f6, %f35;
	st.shared.f32 	[_ZZ10layer_normPfS_ffiiE6s_mean], %f36;
	mov.pred 	%p35, -1;
$L__BB0_9:
	setp.ne.s32 	%p20, %r5, 0;
	bar.sync 	0;
	ld.shared.f32 	%f37, [_ZZ10layer_normPfS_ffiiE6s_mean];
	sub.f32 	%f38, %f68, %f37;
	mul.f32 	%f39, %f38, %f38;
	mov.b32 	%r37, %f39;
	shfl.sync.down.b32	%r38|%p21, %r37, 16, 31, -1;
	mov.b32 	%f40, %r38;
	add.f32 	%f41, %f39, %f40;
	mov.b32 	%r39, %f41;
	shfl.sync.down.b32	%r40|%p22, %r39, 8, 31, -1;
	mov.b32 	%f42, %r40;
	add.f32 	%f43, %f41, %f42;
	mov.b32 	%r41, %f43;
	shfl.sync.down.b32	%r42|%p23, %r41, 4, 31, -1;
	mov.b32 	%f44, %r42;
	add.f32 	%f45, %f43, %f44;
	mov.b32 	%r43, %f45;
	shfl.sync.down.b32	%r44|%p24, %r43, 2, 31, -1;
	mov.b32 	%f46, %r44;
	add.f32 	%f47, %f45, %f46;
	mov.b32 	%r45, %f47;
	shfl.sync.down.b32	%r46|%p25, %r45, 1, 31, -1;
	mov.b32 	%f48, %r46;
	add.f32 	%f71, %f47, %f48;
	@%p20 bra 	$L__BB0_11;
	st.shared.f32 	[%r6], %f71;
$L__BB0_11:
	setp.gt.u32 	%p26, %r1, 31;
	bar.sync 	0;
	@%p26 bra 	$L__BB0_15;
	shr.u32 	%r47, %r2, 5;
	setp.ge.u32 	%p27, %r5, %r47;
	mov.f32 	%f70, 0f00000000;
	@%p27 bra 	$L__BB0_14;
	ld.shared.f32 	%f70, [%r7];
$L__BB0_14:
	mov.b32 	%r48, %f70;
	shfl.sync.down.b32	%r49|%p28, %r48, 16, 31, -1;
	mov.b32 	%f50, %r49;
	add.f32 	%f51, %f70, %f50;
	mov.b32 	%r50, %f51;
	shfl.sync.down.b32	%r51|%p29, %r50, 8, 31, -1;
	mov.b32 	%f52, %r51;
	add.f32 	%f53, %f51, %f52;
	mov.b32 	%r52, %f53;
	shfl.sync.down.b32	%r53|%p30, %r52, 4, 31, -1;
	mov.b32 	%f54, %r53;
	add.f32 	%f55, %f53, %f54;
	mov.b32 	%r54, %f55;
	shfl.sync.down.b32	%r55|%p31, %r54, 2, 31, -1;
	mov.b32 	%f56, %r55;
	add.f32 	%f57, %f55, %f56;
	mov.b32 	%r56, %f57;
	shfl.sync.down.b32	%r57|%p32, %r56, 1, 31, -1;
	mov.b32 	%f58, %r57;
	add.f32 	%f71, %f57, %f58;
$L__BB0_15:
	not.pred 	%p33, %p35;
	@%p33 bra 	$L__BB0_17;
	cvt.rn.f32.s32 	%f59, %r8;
	add.f32 	%f60, %f59, 0f3727C5AC;
	div.rn.f32 	%f61, %f71, %f60;
	rsqrt.approx.f32 	%f62, %f61;
	st.shared.f32 	[_ZZ10layer_normPfS_ffiiE10s_variance], %f62;
$L__BB0_17:
	setp.ge.s32 	%p34, %r3, %r4;
	bar.sync 	0;
	@%p34 bra 	$L__BB0_19;
	ld.shared.f32 	%f63, [_ZZ10layer_normPfS_ffiiE6s_mean];
	sub.f32 	%f64, %f68, %f63;
	ld.shared.f32 	%f65, [_ZZ10layer_normPfS_ffiiE10s_variance];
	mul.f32 	%f66, %f64, %f65;
	fma.rn.f32 	%f67, %f12, %f66, %f13;
	cvta.to.global.u64 	%rd6, %rd2;
	mul.wide.s32 	%rd7, %r3, 4;
	add.s64 	%rd8, %rd6, %rd7;
	st.global.f32 	[%rd8], %f67;
$L__BB0_19:
	ret;

}
	// .globl	_Z23layer_norm_float4_blockPfS_ffii
.visible .entry _Z23layer_norm_float4_blockPfS_ffii(
	.param .u64 .ptr .align 1 _Z23layer_norm_float4_blockPfS_ffii_param_0,
	.param .u64 .ptr .align 1 _Z23layer_norm_float4_blockPfS_ffii_param_1,
	.param .f32 _Z23layer_norm_float4_blockPfS_ffii_param_2,
	.param .f32 _Z23layer_norm_float4_blockPfS_ffii_param_3,
	.param .u32 _Z23layer_norm_float4_blockPfS_ffii_param_4,
	.param .u32 _Z23layer_norm_float4_blockPfS_ffii_param_5
)
{
	.reg .pred 	%p<36>;
	.reg .b32 	%r<59>;
	.reg .b32 	%f<86>;
	.reg .b64 	%rd<9>;
	// demoted variable
	.shared .align 4 .f32 _ZZ23layer_norm_float4_blockPfS_ffiiE6s_mean;
	// demoted variable
	.shared .align 4 .f32 _ZZ23layer_norm_float4_blockPfS_ffiiE10s_variance;
	ld.param.u64 	%rd2, [_Z23layer_norm_float4_blockPfS_ffii_param_0];
	ld.param.u64 	%rd1, [_Z23layer_norm_float4_blockPfS_ffii_param_1];
	ld.param.f32 	%f22, [_Z23layer_norm_float4_blockPfS_ffii_param_2];
	ld.param.f32 	%f23, [_Z23layer_norm_float4_blockPfS_ffii_param_3];
	ld.param.u32 	%r9, [_Z23layer_norm_float4_blockPfS_ffii_param_4];
	ld.param.u32 	%r8, [_Z23layer_norm_float4_blockPfS_ffii_param_5];
	cvta.to.global.u64 	%rd3, %rd2;
	mov.u32 	%r1, %tid.x;
	mov.u32 	%r10, %ctaid.x;
	mov.u32 	%r2, %ntid.x;
	mad.lo.s32 	%r11, %r10, %r2, %r1;
	shl.b32 	%r3, %r11, 2;
	mul.wide.s32 	%rd4, %r3, 4;
	add.s64 	%rd5, %rd3, %rd4;
	ld.global.v4.f32 	{%f1, %f2, %f3, %f4}, [%rd5];
	mul.lo.s32 	%r4, %r8, %r9;
	setp.lt.s32 	%p2, %r3, %r4;
	add.f32 	%f24, %f1, %f2;
	add.f32 	%f25, %f24, %f3;
	add.f32 	%f26, %f25, %f4;
	selp.f32 	%f27, %f26, 0f00000000, %p2;
	and.b32  	%r5, %r1, 31;
	mov.b32 	%r12, %f27;
	shfl.sync.down.b32	%r13|%p3, %r12, 16, 31, -1;
	mov.b32 	%f28, %r13;
	add.f32 	%f29, %f27, %f28;
	mov.b32 	%r14, %f29;
	shfl.sync.down.b32	%r15|%p4, %r14, 8, 31, -1;
	mov.b32 	%f30, %r15;
	add.f32 	%f31, %f29, %f30;
	mov.b32 	%r16, %f31;
	shfl.sync.down.b32	%r17|%p5, %r16, 4, 31, -1;
	mov.b32 	%f32, %r17;
	add.f32 	%f33, %f31, %f32;
	mov.b32 	%r18, %f33;
	shfl.sync.down.b32	%r19|%p6, %r18, 2, 31, -1;
	mov.b32 	%f34, %r19;
	add.f32 	%f35, %f33, %f34;
	mov.b32 	%r20, %f35;
	shfl.sync.down.b32	%r21|%p7, %r20, 1, 31, -1;
	mov.b32 	%f36, %r21;
	add.f32 	%f5, %f35, %f36;
	setp.ne.s32 	%p8, %r5, 0;
	shr.u32 	%r22, %r1, 3;
	and.b32  	%r23, %r22, 124;
	mov.u32 	%r24, _ZZ16block_reduce_sumfE5sdata;
	add.s32 	%r6, %r24, %r23;
	@%p8 bra 	$L__BB1_2;
	st.shared.f32 	[%r6], %f5;
$L__BB1_2:
	bar.sync 	0;
	setp.gt.u32 	%p10, %r1, 31;
	shl.b32 	%r25, %r5, 2;
	add.s32 	%r7, %r24, %r25;
	mov.pred 	%p35, 0;
	@%p10 bra 	$L__BB1_7;
	shr.u32 	%r27, %r2, 5;
	setp.ge.u32 	%p11, %r5, %r27;
	mov.f32 	%f83, 0f00000000;
	@%p11 bra 	$L__BB1_5;
	ld.shared.f32 	%f83, [%r7];
$L__BB1_5:
	mov.b32 	%r28, %f83;
	shfl.sync.down.b32	%r29|%p13, %r28, 16, 31, -1;
	mov.b32 	%f38, %r29;
	add.f32 	%f39, %f83, %f38;
	mov.b32 	%r30, %f39;
	shfl.sync.down.b32	%r31|%p14, %r30, 8, 31, -1;
	mov.b32 	%f40, %r31;
	add.f32 	%f41, %f39, %f40;
	mov.b32 	%r32, %f41;
	shfl.sync.down.b32	%r33|%p15, %r32, 4, 31, -1;
	mov.b32 	%f42, %r33;
	add.f32 	%f43, %f41, %f42;
	mov.b32 	%r34, %f43;
	shfl.sync.down.b32	%r35|%p16, %r34, 2, 31, -1;
	mov.b32 	%f44, %r35;
	add.f32 	%f45, %f43, %f44;
	mov.b32 	%r36, %f45;
	shfl.sync.down.b32	%r37|%p17, %r36, 1, 31, -1;
	mov.b32 	%f46, %r37;
	add.f32 	%f8, %f45, %f46;
	setp.ne.s32 	%p18, %r1, 0;
	@%p18 bra 	$L__BB1_7;
	cvt.rn.f32.s32 	%f47, %r8;
	add.f32 	%f48, %f47, 0f3727C5AC;
	div.rn.f32 	%f49, %f8, %f48;
	st.shared.f32 	[_ZZ23layer_norm_float4_blockPfS_ffiiE6s_mean], %f49;
	mov.pred 	%p35, -1;
$L__BB1_7:
	setp.ne.s32 	%p20, %r5, 0;
	bar.sync 	0;
	ld.shared.f32 	%f50, [_ZZ23layer_norm_float4_blockPfS_ffiiE6s_mean];
	sub.f32 	%f9, %f1, %f50;
	sub.f32 	%f10, %f2, %f50;
	sub.f32 	%f11, %f3, %f50;
	sub.f32 	%f12, %f4, %f50;
	mul.f32 	%f51, %f10, %f10;
	fma.rn.f32 	%f52, %f9, %f9, %f51;
	fma.rn.f32 	%f53, %f11, %f11, %f52;
	fma.rn.f32 	%f54, %f12, %f12, %f53;
	mov.b32 	%r38, %f54;
	shfl.sync.down.b32	%r39|%p21, %r38, 16, 31, -1;
	mov.b32 	%f55, %r39;
	add.f32 	%f56, %f54, %f55;
	mov.b32 	%r40, %f56;
	shfl.sync.down.b32	%r41|%p22, %r40, 8, 31, -1;
	mov.b32 	%f57, %r41;
	add.f32 	%f58, %f56, %f57;
	mov.b32 	%r42, %f58;
	shfl.sync.down.b32	%r43|%p23, %r42, 4, 31, -1;
	mov.b32 	%f59, %r43;
	add.f32 	%f60, %f58, %f59;
	mov.b32 	%r44, %f60;
	shfl.sync.down.b32	%r45|%p24, %r44, 2, 31, -1;
	mov.b32 	%f61, %r45;
	add.f32 	%f62, %f60, %f61;
	mov.b32 	%r46, %f62;
	shfl.sync.down.b32	%r47|%p25, %r46, 1, 31, -1;
	mov.b32 	%f63, %r47;
	add.f32 	%f85, %f62, %f63;
	@%p20 bra 	$L__BB1_9;
	st.shared.f32 	[%r6], %f85;
$L__BB1_9:
	setp.gt.u32 	%p26, %r1, 31;
	bar.sync 	0;
	@%p26 bra 	$L__BB1_13;
	shr.u32 	%r48, %r2, 5;
	setp.ge.u32 	%p27, %r5, %r48;
	mov.f32 	%f84, 0f00000000;
	@%p27 bra 	$L__BB1_12;
	ld.shared.f32 	%f84, [%r7];
$L__BB1_12:
	mov.b32 	%r49, %f84;
	shfl.sync.down.b32	%r50|%p28, %r49, 16, 31, -1;
	mov.b32 	%f65, %r50;
	add.f32 	%f66, %f84, %f65;
	mov.b32 	%r51, %f66;
	shfl.sync.down.b32	%r52|%p29, %r51, 8, 31, -1;
	mov.b32 	%f67, %r52;
	add.f32 	%f68, %f66, %f67;
	mov.b32 	%r53, %f68;
	shfl.sync.down.b32	%r54|%p30, %r53, 4, 31, -1;
	mov.b32 	%f69, %r54;
	add.f32 	%f70, %f68, %f69;
	mov.b32 	%r55, %f70;
	shfl.sync.down.b32	%r56|%p31, %r55, 2, 31, -1;
	mov.b32 	%f71, %r56;
	add.f32 	%f72, %f70, %f71;
	mov.b32 	%r57, %f72;
	shfl.sync.down.b32	%r58|%p32, %r57, 1, 31, -1;
	mov.b32 	%f73, %r58;
	add.f32 	%f85, %f72, %f73;
$L__BB1_13:
	not.pred 	%p33, %p35;
	@%p33 bra 	$L__BB1_15;
	cvt.rn.f32.s32 	%f74, %r8;
	add.f32 	%f75, %f74, 0f3727C5AC;
	div.rn.f32 	%f76, %f85, %f75;
	rsqrt.approx.f32 	%f77, %f76;
	st.shared.f32 	[_ZZ23layer_norm_float4_blockPfS_ffiiE10s_variance], %f77;
$L__BB1_15:
	setp.ge.s32 	%p34, %r3, %r4;
	bar.sync 	0;
	ld.shared.f32 	%f78, [_ZZ23layer_norm_float4_blockPfS_ffiiE10s_variance];
	mul.f32 	%f79, %f9, %f78;
	fma.rn.f32 	%f18, %f22, %f79, %f23;
	mul.f32 	%f80, %f10, %f78;
	fma.rn.f32 	%f19, %f22, %f80, %f23;
	mul.f32 	%f81, %f11, %f78;
	fma.rn.f32 	%f20, %f22, %f81, %f23;
	mul.f32 	%f82, %f12, %f78;
	fma.rn.f32 	%f21, %f22, %f82, %f23;
	@%p34 bra 	$L__BB1_17;
	cvta.to.global.u64 	%rd6, %rd1;
	add.s64 	%rd8, %rd6, %rd4;
	st.global.v4.f32 	[%rd8], {%f18, %f19, %f20, %f21};
$L__BB1_17:
	ret;

}
	// .globl	_Z22layer_norm_float4_gridPfS_ffii
.visible .entry _Z22layer_norm_float4_gridPfS_ffii(
	.param .u64 .ptr .align 1 _Z22layer_norm_float4_gridPfS_ffii_param_0,
	.param .u64 .ptr .align 1 _Z22layer_norm_float4_gridPfS_ffii_param_1,
	.param .f32 _Z22layer_norm_float4_gridPfS_ffii_param_2,
	.param .f32 _Z22layer_norm_float4_gridPfS_ffii_param_3,
	.param .u32 _Z22layer_norm_float4_gridPfS_ffii_param_4,
	.param .u32 _Z22layer_norm_float4_gridPfS_ffii_param_5
)
{
	.reg .pred 	%p<15>;
	.reg .b32 	%r<37>;
	.reg .b32 	%f<56>;
	.reg .b64 	%rd<9>;
	// demoted variable
	.shared .align 4 .b8 _ZZ22layer_norm_float4_gridPfS_ffiiE6s_mean[128];
	// demoted variable
	.shared .align 4 .b8 _ZZ22layer_norm_float4_gridPfS_ffiiE10s_variance[128];
	ld.param.u64 	%rd2, [_Z22layer_norm_float4_gridPfS_ffii_param_0];
	ld.param.u64 	%rd1, [_Z22layer_norm_float4_gridPfS_ffii_param_1];
	ld.param.f32 	%f15, [_Z22layer_norm_float4_gridPfS_ffii_param_2];
	ld.param.f32 	%f16, [_Z22layer_norm_float4_gridPfS_ffii_param_3];
	ld.param.u32 	%r8, [_Z22layer_norm_float4_gridPfS_ffii_param_4];
	ld.param.u32 	%r7, [_Z22layer_norm_float4_gridPfS_ffii_param_5];
	cvta.to.global.u64 	%rd3, %rd2;
	mov.u32 	%r9, %tid.x;
	mov.u32 	%r10, %ctaid.x;
	mov.u32 	%r11, %ntid.x;
	mad.lo.s32 	%r12, %r10, %r11, %r9;
	shl.b32 	%r1, %r12, 2;
	shr.u32 	%r2, %r9, 5;
	mul.wide.s32 	%rd4, %r1, 4;
	add.s64 	%rd5, %rd3, %rd4;
	ld.global.v4.f32 	{%f1, %f2, %f3, %f4}, [%rd5];
	mul.lo.s32 	%r3, %r7, %r8;
	setp.lt.s32 	%p1, %r1, %r3;
	add.f32 	%f17, %f1, %f2;
	add.f32 	%f18, %f17, %f3;
	add.f32 	%f19, %f18, %f4;
	selp.f32 	%f20, %f19, 0f00000000, %p1;
	and.b32  	%r4, %r9, 31;
	mov.b32 	%r13, %f20;
	shfl.sync.down.b32	%r14|%p2, %r13, 16, 31, -1;
	mov.b32 	%f21, %r14;
	add.f32 	%f22, %f20, %f21;
	mov.b32 	%r15, %f22;
	shfl.sync.down.b32	%r16|%p3, %r15, 8, 31, -1;
	mov.b32 	%f23, %r16;
	add.f32 	%f24, %f22, %f23;
	mov.b32 	%r17, %f24;
	shfl.sync.down.b32	%r18|%p4, %r17, 4, 31, -1;
	mov.b32 	%f25, %r18;
	add.f32 	%f26, %f24, %f25;
	mov.b32 	%r19, %f26;
	shfl.sync.down.b32	%r20|%p5, %r19, 2, 31, -1;
	mov.b32 	%f27, %r20;
	add.f32 	%f28, %f26, %f27;
	mov.b32 	%r21, %f28;
	shfl.sync.down.b32	%r22|%p6, %r21, 1, 31, -1;
	mov.b32 	%f29, %r22;
	add.f32 	%f5, %f28, %f29;
	setp.ne.s32 	%p7, %r4, 0;
	shl.b32 	%r23, %r2, 2;
	mov.u32 	%r24, _ZZ22layer_norm_float4_gridPfS_ffiiE6s_mean;
	add.s32 	%r5, %r24, %r23;
	@%p7 bra 	$L__BB2_2;
	cvt.rn.f32.s32 	%f30, %r7;
	add.f32 	%f31, %f30, 0f3727C5AC;
	div.rn.f32 	%f32, %f5, %f31;
	st.shared.f32 	[%r5], %f32;
$L__BB2_2:
	setp.ne.s32 	%p8, %r4, 0;
	bar.sync 	0;
	ld.shared.f32 	%f33, [%r5];
	sub.f32 	%f6, %f1, %f33;
	sub.f32 	%f7, %f2, %f33;
	sub.f32 	%f8, %f3, %f33;
	sub.f32 	%f9, %f4, %f33;
	mul.f32 	%f34, %f7, %f7;
	fma.rn.f32 	%f35, %f6, %f6, %f34;
	fma.rn.f32 	%f36, %f8, %f8, %f35;
	fma.rn.f32 	%f37, %f9, %f9, %f36;
	mov.b32 	%r25, %f37;
	shfl.sync.down.b32	%r26|%p9, %r25, 16, 31, -1;
	mov.b32 	%f38, %r26;
	add.f32 	%f39, %f37, %f38;
	mov.b32 	%r27, %f39;
	shfl.sync.down.b32	%r28|%p10, %r27, 8, 31, -1;
	mov.b32 	%f40, %r28;
	add.f32 	%f41, %f39, %f40;
	mov.b32 	%r29, %f41;
	shfl.sync.down.b32	%r30|%p11, %r29, 4, 31, -1;
	mov.b32 	%f42, %r30;
	add.f32 	%f43, %f41, %f42;
	mov.b32 	%r31, %f43;
	shfl.sync.down.b32	%r32|%p12, %r31, 2, 31, -1;
	mov.b32 	%f44, %r32;
	add.f32 	%f45, %f43, %f44;
	mov.b32 	%r33, %f45;
	shfl.sync.down.b32	%r34|%p13, %r33, 1, 31, -1;
	mov.b32 	%f46, %r34;
	add.f32 	%f10, %f45, %f46;
	mov.u32 	%r36, _ZZ22layer_norm_float4_gridPfS_ffiiE10s_variance;
	add.s32 	%r6, %r36, %r23;
	@%p8 bra 	$L__BB2_4;
	cvt.rn.f32.s32 	%f47, %r7;
	add.f32 	%f48, %f47, 0f3727C5AC;
	div.rn.f32 	%f49, %f10, %f48;
	rsqrt.approx.f32 	%f50, %f49;
	st.shared.f32 	[%r6], %f50;
$L__BB2_4:
	setp.ge.s32 	%p14, %r1, %r3;
	bar.sync 	0;
	ld.shared.f32 	%f51, [%r6];
	mul.f32 	%f52, %f6, %f51;
	fma.rn.f32 	%f11, %f15, %f52, %f16;
	mul.f32 	%f53, %f7, %f51;
	fma.rn.f32 	%f12, %f15, %f53, %f16;
	mul.f32 	%f54, %f8, %f51;
	fma.rn.f32 	%f13, %f15, %f54, %f16;
	mul.f32 	%f55, %f9, %f51;
	fma.rn.f32 	%f14, %f15, %f55, %f16;
	@%p14 bra 	$L__BB2_6;
	cvta.to.global.u64 	%rd6, %rd1;
	add.s64 	%rd8, %rd6, %rd4;
	st.global.v4.f32 	[%rd8], {%f11, %f12, %f13, %f14};
$L__BB2_6:
	ret;

}


// ===== COMPILED SASS (sm_100) =====

	.target	sm_100

	.elftype	@"ET_EXEC"


//--------------------- .note.nv.tkinfo           --------------------------
	.section	.note.nv.tkinfo,"",@"SHT_NOTE"
	.sectionflags	@"SHF_NOTE_NV_TKINFO"
	.tkinfo
        /*0018*/ 	.word	0x00000002
        /*0030*/ 	.string	""
        /*0030*/ 	.string	"ptxas"
        /*0030*/ 	.string	"Cuda compilation tools, release 13.0, V13.0.88"
        /*0030*/ 	.string	"Build cuda_13.0.r13.0/compiler.36424714_0"
        /*0030*/ 	.string	"-arch sm_100 -m 64 "



//--------------------- .note.nv.cuinfo           --------------------------
	.section	.note.nv.cuinfo,"",@"SHT_NOTE"
	.sectionflags	@"SHF_NOTE_NV_CUINFO"
        /*0018*/ 	.short	0x0002
        /*001a*/ 	.short	0x0064
        /*001c*/ 	.short	0x0082
	.zero		2


//--------------------- .nv.info                  --------------------------
	.section	.nv.info,"",@"SHT_CUDA_INFO"
	.align	4


	//----- nvinfo : EIATTR_REGCOUNT
	.align		4
        /*0000*/ 	.byte	0x04, 0x2f
        /*0002*/ 	.short	(.L_1 - .L_0)
	.align		4
.L_0:
        /*0004*/ 	.word	index@(_Z10layer_normPfS_ffii)
        /*0008*/ 	.word	0x00000016


	//----- nvinfo : EIATTR_FRAME_SIZE
	.align		4
.L_1:
        /*000c*/ 	.byte	0x04, 0x11
        /*000e*/ 	.short	(.L_3 - .L_2)
	.align		4
.L_2:
        /*0010*/ 	.word	index@($__internal_2_$__cuda_sm3x_div_rn_noftz_f32_slowpath)
        /*0014*/ 	.word	0x00000000


	//----- nvinfo : EIATTR_FRAME_SIZE
	.align		4
.L_3:
        /*0018*/ 	.byte	0x04, 0x11
        /*001a*/ 	.short	(.L_5 - .L_4)
	.align		4
.L_4:
        /*001c*/ 	.word	index@(_Z10layer_normPfS_ffii)
        /*0020*/ 	.word	0x00000000


	//----- nvinfo : EIATTR_REGCOUNT
	.align		4
.L_5:
        /*0024*/ 	.byte	0x04, 0x2f
        /*0026*/ 	.short	(.L_7 - .L_6)
	.align		4
.L_6:
        /*0028*/ 	.word	index@(_Z23layer_norm_float4_blockPfS_ffii)
        /*002c*/ 	.word	0x00000018


	//----- nvinfo : EIATTR_FRAME_SIZE
	.align		4
.L_7:
        /*0030*/ 	.byte	0x04, 0x11
        /*0032*/ 	.short	(.L_9 - .L_8)
	.align		4
.L_8:
        /*0034*/ 	.word	index@($__internal_1_$__cuda_sm3x_div_rn_noftz_f32_slowpath)
        /*0038*/ 	.word	0x00000000


	//----- nvinfo : EIATTR_FRAME_SIZE
	.align		4
.L_9:
        /*003c*/ 	.byte	0x04, 0x11
        /*003e*/ 	.short	(.L_11 - .L_10)
	.align		4
.L_10:
        /*0040*/ 	.word	index@(_Z23layer_norm_float4_blockPfS_ffii)
        /*0044*/ 	.word	0x00000000


	//----- nvinfo : EIATTR_REGCOUNT
	.align		4
.L_11:
        /*0048*/ 	.byte	0x04, 0x2f
        /*004a*/ 	.short	(.L_13 - .L_12)
	.align		4
.L_12:
        /*004c*/ 	.word	index@(_Z22layer_norm_float4_gridPfS_ffii)
        /*0050*/ 	.word	0x00000015


	//----- nvinfo : EIATTR_FRAME_SIZE
	.align		4
.L_13:
        /*0054*/ 	.byte	0x04, 0x11
        /*0056*/ 	.short	(.L_15 - .L_14)
	.align		4
.L_14:
        /*0058*/ 	.word	index@($__internal_0_$__cuda_sm3x_div_rn_noftz_f32_slowpath)
        /*005c*/ 	.word	0x00000000


	//----- nvinfo : EIATTR_FRAME_SIZE
	.align		4
.L_15:
        /*0060*/ 	.byte	0x04, 0x11
        /*0062*/ 	.short	(.L_17 - .L_16)
	.align		4
.L_16:
        /*0064*/ 	.word	index@(_Z22layer_norm_float4_gridPfS_ffii)
        /*0068*/ 	.word	0x00000000


	//----- nvinfo : EIATTR_MIN_STACK_SIZE
	.align		4
.L_17:
        /*006c*/ 	.byte	0x04, 0x12
        /*006e*/ 	.short	(.L_19 - .L_18)
	.align		4
.L_18:
        /*0070*/ 	.word	index@(_Z22layer_norm_float4_gridPfS_ffii)
        /*0074*/ 	.word	0x00000000


	//----- nvinfo : EIATTR_MIN_STACK_SIZE
	.align		4
.L_19:
        /*0078*/ 	.byte	0x04, 0x12
        /*007a*/ 	.short	(.L_21 - .L_20)
	.align		4
.L_20:
        /*007c*/ 	.word	index@(_Z23layer_norm_float4_blockPfS_ffii)
        /*0080*/ 	.word	0x00000000


	//----- nvinfo : EIATTR_MIN_STACK_SIZE
	.align		4
.L_21:
        /*0084*/ 	.byte	0x04, 0x12
        /*0086*/ 	.short	(.L_23 - .L_22)
	.align		4
.L_22:
        /*0088*/ 	.word	index@(_Z10layer_normPfS_ffii)
        /*008c*/ 	.word	0x00000000
.L_23:


//--------------------- .nv.compat                --------------------------
	.section	.nv.compat,"",@"SHT_CUDA_COMPAT_INFO"
	.align	4
        /*0000*/ 	.byte	0x02, 0x09, 0x00, 0x00, 0x02, 0x02, 0x01, 0x00, 0x02, 0x05, 0x05, 0x00, 0x03, 0x07, 0x01, 0x01
        /*0010*/ 	.byte	0x02, 0x03, 0x00, 0x00, 0x02, 0x06, 0x01, 0x00, 0x04, 0x0b, 0x08, 0x00, 0x01, 0x00, 0x00, 0x00
        /*0020*/ 	.byte	0x00, 0x00, 0x00, 0x00


//--------------------- .nv.info._Z22layer_norm_float4_gridPfS_ffii --------------------------
	.section	.nv.info._Z22layer_norm_float4_gridPfS_ffii,"",@"SHT_CUDA_INFO"
	.sectionflags	@""
	.align	4


	//----- nvinfo : EIATTR_CUDA_API_VERSION
	.align		4
        /*0000*/ 	.byte	0x04, 0x37
        /*0002*/ 	.short	(.L_25 - .L_24)
.L_24:
        /*0004*/ 	.word	0x00000082


	//----- nvinfo : EIATTR_KPARAM_INFO
	.align		4
.L_25:
        /*0008*/ 	.byte	0x04, 0x17
        /*000a*/ 	.short	(.L_27 - .L_26)
.L_26:
        /*000c*/ 	.word	0x00000000
        /*0010*/ 	.short	0x0005
        /*0012*/ 	.short	0x001c
        /*0014*/ 	.byte	0x00, 0xf0, 0x11, 0x00


	//----- nvinfo : EIATTR_KPARAM_INFO
	.align		4
.L_27:
        /*0018*/ 	.byte	0x04, 0x17
        /*001a*/ 	.short	(.L_29 - .L_28)
.L_28:
        /*001c*/ 	.word	0x00000000
        /*0020*/ 	.short	0x0004
        /*0022*/ 	.short	0x0018
        /*0024*/ 	.byte	0x00, 0xf0, 0x11, 0x00


	//----- nvinfo : EIATTR_KPARAM_INFO
	.align		4
.L_29:
        /*0028*/ 	.byte	0x04, 0x17
        /*002a*/ 	.short	(.L_31 - .L_30)
.L_30:
        /*002c*/ 	.word	0x00000000
        /*0030*/ 	.short	0x0003
        /*0032*/ 	.short	0x0014
        /*0034*/ 	.byte	0x00, 0xf0, 0x11, 0x00


	//----- nvinfo : EIATTR_KPARAM_INFO
	.align		4
.L_31:
        /*0038*/ 	.byte	0x04, 0x17
        /*003a*/ 	.short	(.L_33 - .L_32)
.L_32:
        /*003c*/ 	.word	0x00000000
        /*0040*/ 	.short	0x0002
        /*0042*/ 	.short	0x0010
        /*0044*/ 	.byte	0x00, 0xf0, 0x11, 0x00


	//----- nvinfo : EIATTR_KPARAM_INFO
	.align		4
.L_33:
        /*0048*/ 	.byte	0x04, 0x17
        /*004a*/ 	.short	(.L_35 - .L_34)
.L_34:
        /*004c*/ 	.word	0x00000000
        /*0050*/ 	.short	0x0001
        /*0052*/ 	.short	0x0008
        /*0054*/ 	.byte	0x00, 0xf5, 0x21, 0x00


	//----- nvinfo : EIATTR_KPARAM_INFO
	.align		4
.L_35:
        /*0058*/ 	.byte	0x04, 0x17
        /*005a*/ 	.short	(.L_37 - .L_36)
.L_36:
        /*005c*/ 	.word	0x00000000
        /*0060*/ 	.short	0x0000
        /*0062*/ 	.short	0x0000
        /*0064*/ 	.byte	0x00, 0xf5, 0x21, 0x00


	//----- nvinfo : EIATTR_SPARSE_MMA_MASK
	.align		4
.L_37:
        /*0068*/ 	.byte	0x03, 0x50
        /*006a*/ 	.short	0x0000


	//----- nvinfo : EIATTR_MAXREG_COUNT
	.align		4
        /*006c*/ 	.byte	0x03, 0x1b
        /*006e*/ 	.short	0x00ff


	//----- nvinfo : EIATTR_NUM_BARRIERS
	.align		4
        /*0070*/ 	.byte	0x02, 0x4c
        /*0072*/ 	.byte	0x01
	.zero		1


	//----- nvinfo : EIATTR_MERCURY_ISA_VERSION
	.align		4
        /*0074*/ 	.byte	0x03, 0x5f
        /*0076*/ 	.short	0x0101


	//----- nvinfo : EIATTR_COOP_GROUP_MASK_REGIDS
	.align		4
        /*0078*/ 	.byte	0x04, 0x29
        /*007a*/ 	.short	(.L_39 - .L_38)


	//   ....[0]....
.L_38:
        /*007c*/ 	.word	0xffffffff


	//   ....[1]....
        /*0080*/ 	.word	0xffffffff


	//   ....[2]....
        /*0084*/ 	.word	0xffffffff


	//   ....[3]....
        /*0088*/ 	.word	0xffffffff


	//   ....[4]....
        /*008c*/ 	.word	0xffffffff


	//   ....[5]....
        /*0090*/ 	.word	0xffffffff


	//   ....[6]....
        /*0094*/ 	.word	0xffffffff


	//   ....[7]....
        /*0098*/ 	.word	0xffffffff


	//   ....[8]....
        /*009c*/ 	.word	0xffffffff


	//   ....[9]....
        /*00a0*/ 	.word	0xffffffff


	//----- nvinfo : EIATTR_COOP_GROUP_INSTR_OFFSETS
	.align		4
.L_39:
        /*00a4*/ 	.byte	0x04, 0x28
        /*00a6*/ 	.short	(.L_41 - .L_40)


	//   ....[0]....
.L_40:
        /*00a8*/ 	.word	0x00000150


	//   ....[1]....
        /*00ac*/ 	.word	0x00000170


	//   ....[2]....
        /*00b0*/ 	.word	0x00000190


	//   ....[3]....
        /*00b4*/ 	.word	0x000001c0


	//   ....[4]....
        /*00b8*/ 	.word	0x000001f0


	//   ....[5]....
        /*00bc*/ 	.word	0x00000450


	//   ....[6]....
        /*00c0*/ 	.word	0x00000470


	//   ....[7]....
        /*00c4*/ 	.word	0x00000490


	//   ....[8]....
        /*00c8*/ 	.word	0x000004b0


	//   ....[9]....
        /*00cc*/ 	.word	0x000004d0


	//----- nvinfo : EIATTR_VRC_CTA_INIT_COUNT
	.align		4
.L_41:
        /*00d0*/ 	.byte	0x02, 0x4a
	.zero		1
	.zero		1


	//----- nvinfo : EIATTR_EXIT_INSTR_OFFSETS
	.align		4
        /*00d4*/ 	.byte	0x04, 0x1c
        /*00d6*/ 	.short	(.L_43 - .L_42)


	//   ....[0]....
.L_42:
        /*00d8*/ 	.word	0x000006b0


	//   ....[1]....
        /*00dc*/ 	.word	0x00000770


	//----- nvinfo : EIATTR_CRS_STACK_SIZE
	.align		4
.L_43:
        /*00e0*/ 	.byte	0x04, 0x1e
        /*00e2*/ 	.short	(.L_45 - .L_44)
.L_44:
        /*00e4*/ 	.word	0x00000000


	//----- nvinfo : EIATTR_CBANK_PARAM_SIZE
	.align		4
.L_45:
        /*00e8*/ 	.byte	0x03, 0x19
        /*00ea*/ 	.short	0x0020


	//----- nvinfo : EIATTR_PARAM_CBANK
	.align		4
        /*00ec*/ 	.byte	0x04, 0x0a
        /*00ee*/ 	.short	(.L_47 - .L_46)
	.align		4
.L_46:
        /*00f0*/ 	.word	index@(.nv.constant0._Z22layer_norm_float4_gridPfS_ffii)
        /*00f4*/ 	.short	0x0380
        /*00f6*/ 	.short	0x0020


	//----- nvinfo : EIATTR_SW_WAR
	.align		4
.L_47:
        /*00f8*/ 	.byte	0x04, 0x36
        /*00fa*/ 	.short	(.L_49 - .L_48)
.L_48:
        /*00fc*/ 	.word	0x00000008
.L_49:


//--------------------- .nv.info._Z23layer_norm_float4_blockPfS_ffii --------------------------
	.section	.nv.info._Z23layer_norm_float4_blockPfS_ffii,"",@"SHT_CUDA_INFO"
	.sectionflags	@""
	.align	4


	//----- nvinfo : EIATTR_CUDA_API_VERSION
	.align		4
        /*0000*/ 	.byte	0x04, 0x37
        /*0002*/ 	.short	(.L_51 - .L_50)
.L_50:
        /*0004*/ 	.word	0x00000082


	//----- nvinfo : EIATTR_KPARAM_INFO
	.align		4
.L_51:
        /*0008*/ 	.byte	0x04, 0x17
        /*000a*/ 	.short	(.L_53 - .L_52)
.L_52:
        /*000c*/ 	.word	0x00000000
        /*0010*/ 	.short	0x0005
        /*0012*/ 	.short	0x001c
        /*0014*/ 	.byte	0x00, 0xf0, 0x11, 0x00


	//----- nvinfo : EIATTR_KPARAM_INFO
	.align		4
.L_53:
        /*0018*/ 	.byte	0x04, 0x17
        /*001a*/ 	.short	(.L_55 - .L_54)
.L_54:
        /*001c*/ 	.word	0x00000000
        /*0020*/ 	.short	0x0004
        /*0022*/ 	.short	0x0018
        /*0024*/ 	.byte	0x00, 0xf0, 0x11, 0x00


	//----- nvinfo : EIATTR_KPARAM_INFO
	.align		4
.L_55:
        /*0028*/ 	.byte	0x04, 0x17
        /*002a*/ 	.short	(.L_57 - .L_56)
.L_56:
        /*002c*/ 	.word	0x00000000
        /*0030*/ 	.short	0x0003
        /*0032*/ 	.short	0x0014
        /*0034*/ 	.byte	0x00, 0xf0, 0x11, 0x00


	//----- nvinfo : EIATTR_KPARAM_INFO
	.align		4
.L_57:
        /*0038*/ 	.byte	0x04, 0x17
        /*003a*/ 	.short	(.L_59 - .L_58)
.L_58:
        /*003c*/ 	.word	0x00000000
        /*0040*/ 	.short	0x0002
        /*0042*/ 	.short	0x0010
        /*0044*/ 	.byte	0x00, 0xf0, 0x11, 0x00


	//----- nvinfo : EIATTR_KPARAM_INFO
	.align		4
.L_59:
        /*0048*/ 	.byte	0x04, 0x17
        /*004a*/ 	.short	(.L_61 - .L_60)
.L_60:
        /*004c*/ 	.word	0x00000000
        /*0050*/ 	.short	0x0001
        /*0052*/ 	.short	0x0008
        /*0054*/ 	.byte	0x00, 0xf5, 0x21, 0x00


	//----- nvinfo : EIATTR_KPARAM_INFO
	.align		4
.L_61:
        /*0058*/ 	.byte	0x04, 0x17
        /*005a*/ 	.short	(.L_63 - .L_62)
.L_62:
        /*005c*/ 	.word	0x00000000
        /*0060*/ 	.short	0x0000
        /*0062*/ 	.short	0x0000
        /*0064*/ 	.byte	0x00, 0xf5, 0x21, 0x00


	//----- nvinfo : EIATTR_SPARSE_MMA_MASK
	.align		4
.L_63:
        /*0068*/ 	.byte	0x03, 0x50
        /*006a*/ 	.short	0x0000


	//----- nvinfo : EIATTR_MAXREG_COUNT
	.align		4
        /*006c*/ 	.byte	0x03, 0x1b
        /*006e*/ 	.short	0x00ff


	//----- nvinfo : EIATTR_NUM_BARRIERS
	.align		4
        /*0070*/ 	.byte	0x02, 0x4c
        /*0072*/ 	.byte	0x01
	.zero		1


	//----- nvinfo : EIATTR_MERCURY_ISA_VERSION
	.align		4
        /*0074*/ 	.byte	0x03, 0x5f
        /*0076*/ 	.short	0x0101


	//----- nvinfo : EIATTR_COOP_GROUP_MASK_REGIDS
	.align		4
        /*0078*/ 	.byte	0x04, 0x29
        /*007a*/ 	.short	(.L_65 - .L_64)


	//   ....[0]....
.L_64:
        /*007c*/ 	.word	0xffffffff


	//   ....[1]....
        /*0080*/ 	.word	0xffffffff


	//   ....[2]....
        /*0084*/ 	.word	0xffffffff


	//   ....[3]....
        /*0088*/ 	.word	0xffffffff


	//   ....[4]....
        /*008c*/ 	.word	0xffffffff


	//   ....[5]....
        /*0090*/ 	.word	0xffffffff


	//   ....[6]....
        /*0094*/ 	.word	0xffffffff


	//   ....[7]....
        /*0098*/ 	.word	0xffffffff


	//   ....[8]....
        /*009c*/ 	.word	0xffffffff


	//   ....[9]....
        /*00a0*/ 	.word	0xffffffff


	//   ....[10]....
        /*00a4*/ 	.word	0xffffffff


	//   ....[11]....
        /*00a8*/ 	.word	0xffffffff


	//   ....[12]....
        /*00ac*/ 	.word	0xffffffff


	//   ....[13]....
        /*00b0*/ 	.word	0xffffffff


	//   ....[14]....
        /*00b4*/ 	.word	0xffffffff


	//   ....[15]....
        /*00b8*/ 	.word	0xffffffff


	//   ....[16]....
        /*00bc*/ 	.word	0xffffffff


	//   ....[17]....
        /*00c0*/ 	.word	0xffffffff


	//   ....[18]....
        /*00c4*/ 	.word	0xffffffff


	//   ....[19]....
        /*00c8*/ 	.word	0xffffffff


	//   ....[20]....
        /*00cc*/ 	.word	0x05000000


	//   ....[21]....
        /*00d0*/ 	.word	0x05000000


	//   ....[22]....
        /*00d4*/ 	.word	0x05000000


	//   ....[23]....
        /*00d8*/ 	.word	0x05000000


	//   ....[24]....
        /*00dc*/ 	.word	0x05000000


	//   ....[25]....
        /*00e0*/ 	.word	0x05000000


	//   ....[26]....
        /*00e4*/ 	.word	0x05000000


	//   ....[27]....
        /*00e8*/ 	.word	0x05000000


	//   ....[28]....
        /*00ec*/ 	.word	0x05000000


	//   ....[29]....
        /*00f0*/ 	.word	0x05000000


	//----- nvinfo : EIATTR_COOP_GROUP_INSTR_OFFSETS
	.align		4
.L_65:
        /*00f4*/ 	.byte	0x04, 0x28
        /*00f6*/ 	.short	(.L_67 - .L_66)


	//   ....[0]....
.L_66:
        /*00f8*/ 	.word	0x00000160


	//   ....[1]....
        /*00fc*/ 	.word	0x00000190


	//   ....[2]....
        /*0100*/ 	.word	0x000001d0


	//   ....[3]....
        /*0104*/ 	.word	0x00000200


	//   ....[4]....
        /*0108*/ 	.word	0x00000240


	//   ....[5]....
        /*010c*/ 	.word	0x00000310


	//   ....[6]....
        /*0110*/ 	.word	0x00000330


	//   ....[7]....
        /*0114*/ 	.word	0x00000350


	//   ....[8]....
        /*0118*/ 	.word	0x00000370


	//   ....[9]....
        /*011c*/ 	.word	0x00000390


	//   ....[10]....
        /*0120*/ 	.word	0x00000610


	//   ....[11]....
        /*0124*/ 	.word	0x00000630


	//   ....[12]....
        /*0128*/ 	.word	0x00000650


	//   ....[13]....
        /*012c*/ 	.word	0x00000670


	//   ....[14]....
        /*0130*/ 	.word	0x00000690


	//   ....[15]....
        /*0134*/ 	.word	0x00000750


	//   ....[16]....
        /*0138*/ 	.word	0x00000770


	//   ....[17]....
        /*013c*/ 	.word	0x00000790


	//   ....[18]....
        /*0140*/ 	.word	0x000007b0


	//   ....[19]....
        /*0144*/ 	.word	0x000007d0


	//   ....[20]....
        /*0148*/ 	.word	0x00000b10


	//   ....[21]....
        /*014c*/ 	.word	0x00000b80


	//   ....[22]....
        /*0150*/ 	.word	0x00000bf0


	//   ....[23]....
        /*0154*/ 	.word	0x00000c60


	//   ....[24]....
        /*0158*/ 	.word	0x00000cd0


	//   ....[25]....
        /*015c*/ 	.word	0x00000d50


	//   ....[26]....
        /*0160*/ 	.word	0x00000dc0


	//   ....[27]....
        /*0164*/ 	.word	0x00000e30


	//   ....[28]....
        /*0168*/ 	.word	0x00000ea0


	//   ....[29]....
        /*016c*/ 	.word	0x00000f10


	//----- nvinfo : EIATTR_VRC_CTA_INIT_COUNT
	.align		4
.L_67:
        /*0170*/ 	.byte	0x02, 0x4a
	.zero		1
	.zero		1


	//----- nvinfo : EIATTR_EXIT_INSTR_OFFSETS
	.align		4
        /*0174*/ 	.byte	0x04, 0x1c
        /*0176*/ 	.short	(.L_69 - .L_68)


	//   ....[0]....
.L_68:
        /*0178*/ 	.word	0x00000a00


	//   ....[1]....
        /*017c*/ 	.word	0x00000ac0


	//----- nvinfo : EIATTR_CRS_STACK_SIZE
	.align		4
.L_69:
        /*0180*/ 	.byte	0x04, 0x1e
        /*0182*/ 	.short	(.L_71 - .L_70)
.L_70:
        /*0184*/ 	.word	0x00000000


	//----- nvinfo : EIATTR_CBANK_PARAM_SIZE
	.align		4
.L_71:
        /*0188*/ 	.byte	0x03, 0x19
        /*018a*/ 	.short	0x0020


	//----- nvinfo : EIATTR_PARAM_CBANK
	.align		4
        /*018c*/ 	.byte	0x04, 0x0a
        /*018e*/ 	.short	(.L_73 - .L_72)
	.align		4
.L_72:
        /*0190*/ 	.word	index@(.nv.constant0._Z23layer_norm_float4_blockPfS_ffii)
        /*0194*/ 	.short	0x0380
        /*0196*/ 	.short	0x0020


	//----- nvinfo : EIATTR_SW_WAR
	.align		4
.L_73:
        /*0198*/ 	.byte	0x04, 0x36
        /*019a*/ 	.short	(.L_75 - .L_74)
.L_74:
        /*019c*/ 	.word	0x00000008
.L_75:


//--------------------- .nv.info._Z10layer_normPfS_ffii --------------------------
	.section	.nv.info._Z10layer_normPfS_ffii,"",@"SHT_CUDA_INFO"
	.sectionflags	@""
	.align	4


	//----- nvinfo : EIATTR_CUDA_API_VERSION
	.align		4
        /*0000*/ 	.byte	0x04, 0x37
        /*0002*/ 	.short	(.L_77 - .L_76)
.L_76:
        /*0004*/ 	.word	0x00000082


	//----- nvinfo : EIATTR_KPARAM_INFO
	.align		4
.L_77:
        /*0008*/ 	.byte	0x04, 0x17
        /*000a*/ 	.short	(.L_79 - .L_78)
.L_78:
        /*000c*/ 	.word	0x00000000
        /*0010*/ 	.short	0x0005
        /*0012*/ 	.short	0x001c
        /*0014*/ 	.byte	0x00, 0xf0, 0x11, 0x00


	//----- nvinfo : EIATTR_KPARAM_INFO
	.align		4
.L_79:
        /*0018*/ 	.byte	0x04, 0x17
        /*001a*/ 	.short	(.L_81 - .L_80)
.L_80:
        /*001c*/ 	.word	0x00000000
        /*0020*/ 	.short	0x0004
        /*0022*/ 	.short	0x0018
        /*0024*/ 	.byte	0x00, 0xf0, 0x11, 0x00


	//----- nvinfo : EIATTR_KPARAM_INFO
	.align		4
.L_81:
        /*0028*/ 	.byte	0x04, 0x17
        /*002a*/ 	.short	(.L_83 - .L_82)
.L_82:
        /*002c*/ 	.word	0x00000000
        /*0030*/ 	.short	0x0003
        /*0032*/ 	.short	0x0014
        /*0034*/ 	.byte	0x00, 0xf0, 0x11, 0x00


	//----- nvinfo : EIATTR_KPARAM_INFO
	.align		4
.L_83:
        /*0038*/ 	.byte	0x04, 0x17
        /*003a*/ 	.short	(.L_85 - .L_84)
.L_84:
        /*003c*/ 	.word	0x00000000
        /*0040*/ 	.short	0x0002
        /*0042*/ 	.short	0x0010
        /*0044*/ 	.byte	0x00, 0xf0, 0x11, 0x00


	//----- nvinfo : EIATTR_KPARAM_INFO
	.align		4
.L_85:
        /*0048*/ 	.byte	0x04, 0x17
        /*004a*/ 	.short	(.L_87 - .L_86)
.L_86:
        /*004c*/ 	.word	0x00000000
        /*0050*/ 	.short	0x0001
        /*0052*/ 	.short	0x0008
        /*0054*/ 	.byte	0x00, 0xf5, 0x21, 0x00


	//----- nvinfo : EIATTR_KPARAM_INFO
	.align		4
.L_87:
        /*0058*/ 	.byte	0x04, 0x17
        /*005a*/ 	.short	(.L_89 - .L_88)
.L_88:
        /*005c*/ 	.word	0x00000000
        /*0060*/ 	.short	0x0000
        /*0062*/ 	.short	0x0000
        /*0064*/ 	.byte	0x00, 0xf5, 0x21, 0x00


	//----- nvinfo : EIATTR_SPARSE_MMA_MASK
	.align		4
.L_89:
        /*0068*/ 	.byte	0x03, 0x50
        /*006a*/ 	.short	0x0000


	//----- nvinfo : EIATTR_MAXREG_COUNT
	.align		4
        /*006c*/ 	.byte	0x03, 0x1b
        /*006e*/ 	.short	0x00ff


	//----- nvinfo : EIATTR_NUM_BARRIERS
	.align		4
        /*0070*/ 	.byte	0x02, 0x4c
        /*0072*/ 	.byte	0x01
	.zero		1


	//----- nvinfo : EIATTR_MERCURY_ISA_VERSION
	.align		4
        /*0074*/ 	.byte	0x03, 0x5f
        /*0076*/ 	.short	0x0101


	//----- nvinfo : EIATTR_COOP_GROUP_MASK_REGIDS
	.align		4
        /*0078*/ 	.byte	0x04, 0x29
        /*007a*/ 	.short	(.L_91 - .L_90)


	//   ....[0]....
.L_90:
        /*007c*/ 	.word	0xffffffff


	//   ....[1]....
        /*0080*/ 	.word	0xffffffff


	//   ....[2]....
        /*0084*/ 	.word	0xffffffff


	//   ....[3]....
        /*0088*/ 	.word	0xffffffff


	//   ....[4]....
        /*008c*/ 	.word	0xffffffff


	//   ....[5]....
        /*0090*/ 	.word	0xffffffff


	//   ....[6]....
        /*0094*/ 	.word	0xffffffff


	//   ....[7]....
        /*0098*/ 	.word	0xffffffff


	//   ....[8]....
        /*009c*/ 	.word	0xffffffff


	//   ....[9]....
        /*00a0*/ 	.word	0xffffffff


	//   ....[10]....
        /*00a4*/ 	.word	0xffffffff


	//   ....[11]....
        /*00a8*/ 	.word	0xffffffff


	//   ....[12]....
        /*00ac*/ 	.word	0xffffffff


	//   ....[13]....
        /*00b0*/ 	.word	0xffffffff


	//   ....[14]....
        /*00b4*/ 	.word	0xffffffff


	//   ....[15]....
        /*00b8*/ 	.word	0xffffffff


	//   ....[16]....
        /*00bc*/ 	.word	0xffffffff


	//   ....[17]....
        /*00c0*/ 	.word	0xffffffff


	//   ....[18]....
        /*00c4*/ 	.word	0xffffffff


	//   ....[19]....
        /*00c8*/ 	.word	0xffffffff


	//   ....[20]....
        /*00cc*/ 	.word	0x05000010


	//   ....[21]....
        /*00d0*/ 	.word	0x05000010


	//   ....[22]....
        /*00d4*/ 	.word	0x05000010


	//   ....[23]....
        /*00d8*/ 	.word	0x05000010


	//   ....[24]....
        /*00dc*/ 	.word	0x05000010


	//   ....[25]....
        /*00e0*/ 	.word	0x05000010


	//   ....[26]....
        /*00e4*/ 	.word	0x05000010


	//   ....[27]....
        /*00e8*/ 	.word	0x05000010


	//   ....[28]....
        /*00ec*/ 	.word	0x05000010


	//   ....[29]....
        /*00f0*/ 	.word	0x05000010


	//----- nvinfo : EIATTR_COOP_GROUP_INSTR_OFFSETS
	.align		4
.L_91:
        /*00f4*/ 	.byte	0x04, 0x28
        /*00f6*/ 	.short	(.L_93 - .L_92)


	//   ....[0]....
.L_92:
        /*00f8*/ 	.word	0x00000120


	//   ....[1]....
        /*00fc*/ 	.word	0x00000140


	//   ....[2]....
        /*0100*/ 	.word	0x00000160


	//   ....[3]....
        /*0104*/ 	.word	0x000001a0


	//   ....[4]....
        /*0108*/ 	.word	0x000001e0


	//   ....[5]....
        /*010c*/ 	.word	0x000002d0


	//   ....[6]....
        /*0110*/ 	.word	0x000002f0


	//   ....[7]....
        /*0114*/ 	.word	0x00000310


	//   ....[8]....
        /*0118*/ 	.word	0x00000330


	//   ....[9]....
        /*011c*/ 	.word	0x00000350


	//   ....[10]....
        /*0120*/ 	.word	0x00000570


	//   ....[11]....
        /*0124*/ 	.word	0x00000590


	//   ....[12]....
        /*0128*/ 	.word	0x000005b0


	//   ....[13]....
        /*012c*/ 	.word	0x000005d0


	//   ....[14]....
        /*0130*/ 	.word	0x000005f0


	//   ....[15]....
        /*0134*/ 	.word	0x000006b0


	//   ....[16]....
        /*0138*/ 	.word	0x000006d0


	//   ....[17]....
        /*013c*/ 	.word	0x000006f0


	//   ....[18]....
        /*0140*/ 	.word	0x00000710


	//   ....[19]....
        /*0144*/ 	.word	0x00000730


	//   ....[20]....
        /*0148*/ 	.word	0x00000a30


	//   ....[21]....
        /*014c*/ 	.word	0x00000aa0


	//   ....[22]....
        /*0150*/ 	.word	0x00000b10


	//   ....[23]....
        /*0154*/ 	.word	0x00000b80


	//   ....[24]....
        /*0158*/ 	.word	0x00000bf0


	//   ....[25]....
        /*015c*/ 	.word	0x00000c70


	//   ....[26]....
        /*0160*/ 	.word	0x00000ce0


	//   ....[27]....
        /*0164*/ 	.word	0x00000d50


	//   ....[28]....
        /*0168*/ 	.word	0x00000dc0


	//   ....[29]....
        /*016c*/ 	.word	0x00000e30


	//----- nvinfo : EIATTR_VRC_CTA_INIT_COUNT
	.align		4
.L_93:
        /*0170*/ 	.byte	0x02, 0x4a
	.zero		1
	.zero		1


	//----- nvinfo : EIATTR_EXIT_INSTR_OFFSETS
	.align		4
        /*0174*/ 	.byte	0x04, 0x1c
        /*0176*/ 	.short	(.L_95 - .L_94)


	//   ....[0]....
.L_94:
        /*0178*/ 	.word	0x00000940


	//   ....[1]....
        /*017c*/ 	.word	0x000009d0


	//----- nvinfo : EIATTR_CRS_STACK_SIZE
	.align		4
.L_95:
        /*0180*/ 	.byte	0x04, 0x1e
        /*0182*/ 	.short	(.L_97 - .L_96)
.L_96:
        /*0184*/ 	.word	0x00000000


	//----- nvinfo : EIATTR_CBANK_PARAM_SIZE
	.align		4
.L_97:
        /*0188*/ 	.byte	0x03, 0x19
        /*018a*/ 	.short	0x0020


	//----- nvinfo : EIATTR_PARAM_CBANK
	.align		4
        /*018c*/ 	.byte	0x04, 0x0a
        /*018e*/ 	.short	(.L_99 - .L_98)
	.align		4
.L_98:
        /*0190*/ 	.word	index@(.nv.constant0._Z10layer_normPfS_ffii)
        /*0194*/ 	.short	0x0380
        /*0196*/ 	.short	0x0020


	//----- nvinfo : EIATTR_SW_WAR
	.align		4
.L_99:
        /*0198*/ 	.byte	0x04, 0x36
        /*019a*/ 	.short	(.L_101 - .L_100)
.L_100:
        /*019c*/ 	.word	0x00000008
.L_101:


//--------------------- .nv.callgraph             --------------------------
	.section	.nv.callgraph,"",@"SHT_CUDA_CALLGRAPH"
	.align	4
	.sectionentsize	8
	.align		4
        /*0000*/ 	.word	0x00000000
	.align		4
        /*0004*/ 	.word	0xffffffff
	.align		4
        /*0008*/ 	.word	0x00000000
	.align		4
        /*000c*/ 	.word	0xfffffffe
	.align		4
        /*0010*/ 	.word	0x00000000
	.align		4
        /*0014*/ 	.word	0xfffffffd
	.align		4
        /*0018*/ 	.word	0x00000000
	.align		4
        /*001c*/ 	.word	0xfffffffc


//--------------------- .text._Z22layer_norm_float4_gridPfS_ffii --------------------------
	.section	.text._Z22layer_norm_float4_gridPfS_ffii,"ax",@progbits
	.align	128
        .global         _Z22layer_norm_float4_gridPfS_ffii
        .type           _Z22layer_norm_float4_gridPfS_ffii,@function
        .size           _Z22layer_norm_float4_gridPfS_ffii,(.L_x_88 - _Z22layer_norm_float4_gridPfS_ffii)
        .other          _Z22layer_norm_float4_gridPfS_ffii,@"STO_CUDA_ENTRY STV_DEFAULT"
_Z22layer_norm_float4_gridPfS_ffii:
.text._Z22layer_norm_float4_gridPfS_ffii:
[----:B------:R-:W-:Y:S01]  /*0000*/  LDC R1, c[0x0][0x37c] ;  /* 0x0000df00ff017b82 */ /* 0x000fe20000000800 */
[----:B------:R-:W0:Y:S07]  /*0010*/  S2R R10, SR_TID.X ;  /* 0x00000000000a7919 */ /* 0x000e2e0000002100 */
[----:B------:R-:W0:Y:S01]  /*0020*/  S2UR UR4, SR_CTAID.X ;  /* 0x00000000000479c3 */ /* 0x000e220000002500 */
[----:B------:R-:W1:Y:S01]  /*0030*/  LDCU.64 UR8, c[0x0][0x358] ;  /* 0x00006b00ff0877ac */ /* 0x000e620008000a00 */
[----:B------:R-:W2:Y:S06]  /*0040*/  LDCU.64 UR6, c[0x0][0x398] ;  /* 0x00007300ff0677ac */ /* 0x000eac0008000a00 */
[----:B------:R-:W0:Y:S08]  /*0050*/  LDC R3, c[0x0][0x360] ;  /* 0x0000d800ff037b82 */ /* 0x000e300000000800 */
[----:B------:R-:W3:Y:S01]  /*0060*/  LDC.64 R4, c[0x0][0x380] ;  /* 0x0000e000ff047b82 */ /* 0x000ee20000000a00 */
[----:B0-----:R-:W-:-:S04]  /*0070*/  IMAD R2, R3, UR4, R10 ;  /* 0x0000000403027c24 */ /* 0x001fc8000f8e020a */
[----:B------:R-:W-:-:S04]  /*0080*/  IMAD.SHL.U32 R2, R2, 0x4, RZ ;  /* 0x0000000402027824 */ /* 0x000fc800078e00ff */
[----:B---3--:R-:W-:-:S06]  /*0090*/  IMAD.WIDE R4, R2, 0x4, R4 ;  /* 0x0000000402047825 */ /* 0x008fcc00078e0204 */
[----:B-1----:R-:W3:Y:S01]  /*00a0*/  LDG.E.128 R4, desc[UR8][R4.64] ;  /* 0x0000000804047981 */ /* 0x002ee2000c1e1d00 */
[----:B--2---:R-:W-:Y:S01]  /*00b0*/  UIMAD UR4, UR7, UR6, URZ ;  /* 0x00000006070472a4 */ /* 0x004fe2000f8e02ff */
[----:B------:R-:W0:Y:S01]  /*00c0*/  S2UR UR6, SR_CgaCtaId ;  /* 0x00000000000679c3 */ /* 0x000e220000008800 */
[----:B------:R-:W-:Y:S01]  /*00d0*/  UMOV UR5, 0x400 ;  /* 0x0000040000057882 */ /* 0x000fe20000000000 */
[----:B------:R-:W-:Y:S03]  /*00e0*/  BSSY.RECONVERGENT B0, `(.L_x_0) ;  /* 0x0000025000007945 */ /* 0x000fe60003800200 */
[----:B------:R-:W-:Y:S01]  /*00f0*/  ISETP.GE.AND P0, PT, R2, UR4, PT ;  /* 0x0000000402007c0c */ /* 0x000fe2000bf06270 */
[----:B0-----:R-:W-:Y:S01]  /*0100*/  ULEA UR5, UR6, UR5, 0x18 ;  /* 0x0000000506057291 */ /* 0x001fe2000f8ec0ff */
[----:B---3--:R-:W-:-:S04]  /*0110*/  FADD R3, R4, R5 ;  /* 0x0000000504037221 */ /* 0x008fc80000000000 */
[----:B------:R-:W-:-:S04]  /*0120*/  FADD R0, R6, R3 ;  /* 0x0000000306007221 */ /* 0x000fc80000000000 */
[----:B------:R-:W-:-:S05]  /*0130*/  FADD R0, R7, R0 ;  /* 0x0000000007007221 */ /* 0x000fca0000000000 */
[----:B------:R-:W-:-:S05]  /*0140*/  FSEL R0, R0, RZ, !P0 ;  /* 0x000000ff00007208 */ /* 0x000fca0004000000 */
[----:B------:R-:W0:Y:S02]  /*0150*/  SHFL.DOWN PT, R3, R0, 0x10, 0x1f ;  /* 0x0a001f0000037f89 */ /* 0x000e2400000e0000 */
[----:B0-----:R-:W-:-:S05]  /*0160*/  FADD R3, R0, R3 ;  /* 0x0000000300037221 */ /* 0x001fca0000000000 */
[----:B------:R-:W0:Y:S02]  /*0170*/  SHFL.DOWN PT, R8, R3, 0x8, 0x1f ;  /* 0x09001f0003087f89 */ /* 0x000e2400000e0000 */
[----:B0-----:R-:W-:-:S05]  /*0180*/  FADD R11, R3, R8 ;  /* 0x00000008030b7221 */ /* 0x001fca0000000000 */
[----:B------:R-:W0:Y:S02]  /*0190*/  SHFL.DOWN PT, R8, R11, 0x4, 0x1f ;  /* 0x08801f000b087f89 */ /* 0x000e2400000e0000 */
[----:B0-----:R-:W-:Y:S01]  /*01a0*/  FADD R12, R11, R8 ;  /* 0x000000080b0c7221 */ /* 0x001fe20000000000 */
[----:B------:R-:W-:-:S04]  /*01b0*/  LOP3.LUT P0, R8, R10, 0x1f, RZ, 0xc0, !PT ;  /* 0x0000001f0a087812 */ /* 0x000fc8000780c0ff */
[----:B------:R-:W0:Y:S02]  /*01c0*/  SHFL.DOWN PT, R9, R12, 0x2, 0x1f ;  /* 0x08401f000c097f89 */ /* 0x000e2400000e0000 */
[----:B0-----:R-:W-:Y:S01]  /*01d0*/  FADD R13, R12, R9 ;  /* 0x000000090c0d7221 */ /* 0x001fe20000000000 */
[----:B------:R-:W-:-:S04]  /*01e0*/  SHF.R.U32.HI R9, RZ, 0x5, R10 ;  /* 0x00000005ff097819 */ /* 0x000fc8000001160a */
[----:B------:R-:W0:Y:S01]  /*01f0*/  SHFL.DOWN PT, R14, R13, 0x1, 0x1f ;  /* 0x08201f000d0e7f89 */ /* 0x000e2200000e0000 */
[----:B------:R-:W-:Y:S01]  /*0200*/  LEA R10, R9, UR5, 0x2 ;  /* 0x00000005090a7c11 */ /* 0x000fe2000f8e10ff */
[----:B0-----:R-:W-:Y:S01]  /*0210*/  FADD R0, R13, R14 ;  /* 0x0000000e0d007221 */ /* 0x001fe20000000000 */
[----:B------:R-:W-:Y:S06]  /*0220*/  @P0 BRA `(.L_x_1) ;  /* 0x0000000000400947 */ /* 0x000fec0003800000 */
[----:B------:R-:W-:Y:S01]  /*0230*/  I2FP.F32.S32 R3, UR7 ;  /* 0x0000000700037c45 */ /* 0x000fe20008201400 */
[----:B------:R-:W-:Y:S04]  /*0240*/  BSSY.RECONVERGENT B1, `(.L_x_2) ;  /* 0x000000d000017945 */ /* 0x000fe80003800200 */
[----:B------:R-:W-:-:S04]  /*0250*/  FADD R3, R3, 9.9999997473787516356e-06 ;  /* 0x3727c5ac03037421 */ /* 0x000fc80000000000 */
[----:B------:R-:W0:Y:S08]  /*0260*/  MUFU.RCP R12, R3 ;  /* 0x00000003000c7308 */ /* 0x000e300000001000 */
[----:B------:R-:W1:Y:S01]  /*0270*/  FCHK P0, R0, R3 ;  /* 0x0000000300007302 */ /* 0x000e620000000000 */
[----:B0-----:R-:W-:-:S04]  /*0280*/  FFMA R11, -R3, R12, 1 ;  /* 0x3f800000030b7423 */ /* 0x001fc8000000010c */
[----:B------:R-:W-:-:S04]  /*0290*/  FFMA R11, R12, R11, R12 ;  /* 0x0000000b0c0b7223 */ /* 0x000fc8000000000c */
[----:B------:R-:W-:-:S04]  /*02a0*/  FFMA R12, R0, R11, RZ ;  /* 0x0000000b000c7223 */ /* 0x000fc800000000ff */
[----:B------:R-:W-:-:S04]  /*02b0*/  FFMA R13, -R3, R12, R0 ;  /* 0x0000000c030d7223 */ /* 0x000fc80000000100 */
[----:B------:R-:W-:Y:S01]  /*02c0*/  FFMA R11, R11, R13, R12 ;  /* 0x0000000d0b0b7223 */ /* 0x000fe2000000000c */
[----:B-1----:R-:W-:Y:S06]  /*02d0*/  @!P0 BRA `(.L_x_3) ;  /* 0x00000000000c8947 */ /* 0x002fec0003800000 */
[----:B------:R-:W-:-:S07]  /*02e0*/  MOV R12, 0x300 ;  /* 0x00000300000c7802 */ /* 0x000fce0000000f00 */
[----:B------:R-:W-:Y:S05]  /*02f0*/  CALL.REL.NOINC `($__internal_0_$__cuda_sm3x_div_rn_noftz_f32_slowpath) ;  /* 0x0000000400207944 */ /* 0x000fea0003c00000 */
[----:B------:R-:W-:-:S07]  /*0300*/  IMAD.MOV.U32 R11, RZ, RZ, R0 ;  /* 0x000000ffff0b7224 */ /* 0x000fce00078e0000 */
.L_x_3:
[----:B------:R-:W-:Y:S05]  /*0310*/  BSYNC.RECONVERGENT B1 ;  /* 0x0000000000017941 */ /* 0x000fea0003800200 */
.L_x_2:
[----:B------:R0:W-:Y:S02]  /*0320*/  STS [R10], R11 ;  /* 0x0000000b0a007388 */ /* 0x0001e40000000800 */
.L_x_1:
[----:B------:R-:W-:Y:S05]  /*0330*/  BSYNC.RECONVERGENT B0 ;  /* 0x0000000000007941 */ /* 0x000fea0003800200 */
.L_x_0:
[----:B------:R-:W-:Y:S01]  /*0340*/  BAR.SYNC.DEFER_BLOCKING 0x0 ;  /* 0x0000000000007b1d */ /* 0x000fe20000010000 */
[----:B------:R-:W-:-:S07]  /*0350*/  ISETP.NE.AND P0, PT, R8, RZ, PT ;  /* 0x000000ff0800720c */ /* 0x000fce0003f05270 */
[----:B------:R-:W1:Y:S01]  /*0360*/  S2UR UR6, SR_CgaCtaId ;  /* 0x00000000000679c3 */ /* 0x000e620000008800 */
[----:B------:R-:W-:Y:S01]  /*0370*/  UMOV UR5, 0x400 ;  /* 0x0000040000057882 */ /* 0x000fe20000000000 */
[----:B------:R-:W-:Y:S01]  /*0380*/  BSSY.RECONVERGENT B0, `(.L_x_4) ;  /* 0x000002e000007945 */ /* 0x000fe20003800200 */
[----:B------:R-:W-:Y:S01]  /*0390*/  UIADD3 UR5, UPT, UPT, UR5, 0x80, URZ ;  /* 0x0000008005057890 */ /* 0x000fe2000fffe0ff */
[----:B0-----:R-:W0:Y:S03]  /*03a0*/  LDS R10, [R10] ;  /* 0x000000000a0a7984 */ /* 0x001e260000000800 */
[----:B-1----:R-:W-:-:S06]  /*03b0*/  ULEA UR5, UR6, UR5, 0x18 ;  /* 0x0000000506057291 */ /* 0x002fcc000f8ec0ff */
[----:B------:R-:W-:Y:S01]  /*03c0*/  LEA R9, R9, UR5, 0x2 ;  /* 0x0000000509097c11 */ /* 0x000fe2000f8e10ff */
[--C-:B0-----:R-:W-:Y:S01]  /*03d0*/  FADD R5, R5, -R10.reuse ;  /* 0x8000000a05057221 */ /* 0x101fe20000000000 */
[--C-:B------:R-:W-:Y:S01]  /*03e0*/  FADD R4, R4, -R10.reuse ;  /* 0x8000000a04047221 */ /* 0x100fe20000000000 */
[--C-:B------:R-:W-:Y:S01]  /*03f0*/  FADD R6, R6, -R10.reuse ;  /* 0x8000000a06067221 */ /* 0x100fe20000000000 */
[----:B------:R-:W-:Y:S01]  /*0400*/  FADD R7, R7, -R10 ;  /* 0x8000000a07077221 */ /* 0x000fe20000000000 */
[----:B------:R-:W-:-:S04]  /*0410*/  FMUL R3, R5, R5 ;  /* 0x0000000505037220 */ /* 0x000fc80000400000 */
[----:B------:R-:W-:-:S04]  /*0420*/  FFMA R3, R4, R4, R3 ;  /* 0x0000000404037223 */ /* 0x000fc80000000003 */
[----:B------:R-:W-:-:S04]  /*0430*/  FFMA R0, R6, R6, R3 ;  /* 0x0000000606007223 */ /* 0x000fc80000000003 */
[----:B------:R-:W-:-:S05]  /*0440*/  FFMA R0, R7, R7, R0 ;  /* 0x0000000707007223 */ /* 0x000fca0000000000 */
[----:B------:R-:W0:Y:S02]  /*0450*/  SHFL.DOWN PT, R3, R0, 0x10, 0x1f ;  /* 0x0a001f0000037f89 */ /* 0x000e2400000e0000 */
[----:B0-----:R-:W-:-:S05]  /*0460*/  FADD R3, R0, R3 ;  /* 0x0000000300037221 */ /* 0x001fca0000000000 */
[----:B------:R-:W0:Y:S02]  /*0470*/  SHFL.DOWN PT, R10, R3, 0x8, 0x1f ;  /* 0x09001f00030a7f89 */ /* 0x000e2400000e0000 */
[----:B0-----:R-:W-:-:S05]  /*0480*/  FADD R10, R3, R10 ;  /* 0x0000000a030a7221 */ /* 0x001fca0000000000 */
[----:B------:R-:W0:Y:S02]  /*0490*/  SHFL.DOWN PT, R11, R10, 0x4, 0x1f ;  /* 0x08801f000a0b7f89 */ /* 0x000e2400000e0000 */
[----:B0-----:R-:W-:-:S05]  /*04a0*/  FADD R11, R10, R11 ;  /* 0x0000000b0a0b7221 */ /* 0x001fca0000000000 */
[----:B------:R-:W0:Y:S02]  /*04b0*/  SHFL.DOWN PT, R12, R11, 0x2, 0x1f ;  /* 0x08401f000b0c7f89 */ /* 0x000e2400000e0000 */
[----:B0-----:R-:W-:-:S05]  /*04c0*/  FADD R12, R11, R12 ;  /* 0x0000000c0b0c7221 */ /* 0x001fca0000000000 */
[----:B------:R-:W0:Y:S02]  /*04d0*/  SHFL.DOWN PT, R13, R12, 0x1, 0x1f ;  /* 0x08201f000c0d7f89 */ /* 0x000e2400000e0000 */
[----:B0-----:R-:W-:Y:S01]  /*04e0*/  FADD R13, R12, R13 ;  /* 0x0000000d0c0d7221 */ /* 0x001fe20000000000 */
[----:B------:R-:W-:Y:S06]  /*04f0*/  @P0 BRA `(.L_x_5) ;  /* 0x0000000000580947 */ /* 0x000fec0003800000 */
[----:B------:R-:W0:Y:S01]  /*0500*/  LDCU UR5, c[0x0][0x39c] ;  /* 0x00007380ff0577ac */ /* 0x000e220008000800 */
[----:B------:R-:W-:Y:S01]  /*0510*/  BSSY.RECONVERGENT B1, `(.L_x_6) ;  /* 0x000000f000017945 */ /* 0x000fe20003800200 */
[----:B0-----:R-:W-:-:S05]  /*0520*/  I2FP.F32.S32 R0, UR5 ;  /* 0x0000000500007c45 */ /* 0x001fca0008201400 */
        /* <DEDUP_REMOVED lines=9> */
[----:B------:R-:W-:Y:S01]  /*05c0*/  MOV R0, R13 ;  /* 0x0000000d00007202 */ /* 0x000fe20000000f00 */
[----:B------:R-:W-:Y:S01]  /*05d0*/  IMAD.MOV.U32 R3, RZ, RZ, R10 ;  /* 0x000000ffff037224 */ /* 0x000fe200078e000a */
[----:B------:R-:W-:-:S07]  /*05e0*/  MOV R12, 0x600 ;  /* 0x00000600000c7802 */ /* 0x000fce0000000f00 */
[----:B------:R-:W-:Y:S05]  /*05f0*/  CALL.REL.NOINC `($__internal_0_$__cuda_sm3x_div_rn_noftz_f32_slowpath) ;  /* 0x0000000000607944 */ /* 0x000fea0003c00000 */
.L_x_7:
[----:B------:R-:W-:Y:S05]  /*0600*/  BSYNC.RECONVERGENT B1 ;  /* 0x0000000000017941 */ /* 0x000fea0003800200 */
.L_x_6:
[----:B------:R-:W-:-:S13]  /*0610*/  FSETP.GEU.AND P0, PT, |R0|, 1.175494350822287508e-38, PT ;  /* 0x008000000000780b */ /* 0x000fda0003f0e200 */
[----:B------:R-:W-:-:S06]  /*0620*/  @!P0 FMUL R0, R0, 16777216 ;  /* 0x4b80000000008820 */ /* 0x000fcc0000400000 */
[----:B------:R-:W0:Y:S02]  /*0630*/  MUFU.RSQ R0, R0 ;  /* 0x0000000000007308 */ /* 0x000e240000001400 */
[----:B0-----:R-:W-:-:S05]  /*0640*/  @!P0 FMUL R0, R0, 4096 ;  /* 0x4580000000008820 */ /* 0x001fca0000400000 */
[----:B------:R0:W-:Y:S02]  /*0650*/  STS [R9], R0 ;  /* 0x0000000009007388 */ /* 0x0001e40000000800 */
.L_x_5:
[----:B------:R-:W-:Y:S05]  /*0660*/  BSYNC.RECONVERGENT B0 ;  /* 0x0000000000007941 */ /* 0x000fea0003800200 */
.L_x_4:
[----:B------:R-:W-:Y:S01]  /*0670*/  BAR.SYNC.DEFER_BLOCKING 0x0 ;  /* 0x0000000000007b1d */ /* 0x000fe20000010000 */
[----:B------:R-:W-:-:S07]  /*0680*/  ISETP.GE.AND P0, PT, R2, UR4, PT ;  /* 0x0000000402007c0c */ /* 0x000fce000bf06270 */
[----:B------:R-:W1:Y:S01]  /*0690*/  LDC.64 R12, c[0x0][0x390] ;  /* 0x0000e400ff0c7b82 */ /* 0x000e620000000a00 */
[----:B0-----:R0:W2:Y:S05]  /*06a0*/  LDS R0, [R9] ;  /* 0x0000000009007984 */ /* 0x0010aa0000000800 */
[----:B------:R-:W-:Y:S05]  /*06b0*/  @P0 EXIT ;  /* 0x000000000000094d */ /* 0x000fea0003800000 */
[----:B0-----:R-:W0:Y:S01]  /*06c0*/  LDC.64 R8, c[0x0][0x388] ;  /* 0x0000e200ff087b82 */ /* 0x001e220000000a00 */
[-C--:B--2---:R-:W-:Y:S01]  /*06d0*/  FMUL R4, R4, R0.reuse ;  /* 0x0000000004047220 */ /* 0x084fe20000400000 */
[-C--:B------:R-:W-:Y:S01]  /*06e0*/  FMUL R10, R5, R0.reuse ;  /* 0x00000000050a7220 */ /* 0x080fe20000400000 */
[-C--:B------:R-:W-:Y:S01]  /*06f0*/  FMUL R6, R6, R0.reuse ;  /* 0x0000000006067220 */ /* 0x080fe20000400000 */
[----:B------:R-:W-:Y:S01]  /*0700*/  FMUL R0, R7, R0 ;  /* 0x0000000007007220 */ /* 0x000fe20000400000 */
[-CC-:B-1----:R-:W-:Y:S01]  /*0710*/  FFMA R4, R4, R12.reuse, R13.reuse ;  /* 0x0000000c04047223 */ /* 0x182fe2000000000d */
[-CC-:B------:R-:W-:Y:S01]  /*0720*/  FFMA R5, R10, R12.reuse, R13.reuse ;  /* 0x0000000c0a057223 */ /* 0x180fe2000000000d */
[-CC-:B------:R-:W-:Y:S01]  /*0730*/  FFMA R6, R6, R12.reuse, R13.reuse ;  /* 0x0000000c06067223 */ /* 0x180fe2000000000d */
[----:B------:R-:W-:Y:S01]  /*0740*/  FFMA R7, R0, R12, R13 ;  /* 0x0000000c00077223 */ /* 0x000fe2000000000d */
[----:B0-----:R-:W-:-:S05]  /*0750*/  IMAD.WIDE R2, R2, 0x4, R8 ;  /* 0x0000000402027825 */ /* 0x001fca00078e0208 */
[----:B------:R-:W-:Y:S01]  /*0760*/  STG.E.128 desc[UR8][R2.64], R4 ;  /* 0x0000000402007986 */ /* 0x000fe2000c101d08 */
[----:B------:R-:W-:Y:S05]  /*0770*/  EXIT ;  /* 0x000000000000794d */ /* 0x000fea0003800000 */
        .weak           $__internal_0_$__cuda_sm3x_div_rn_noftz_f32_slowpath
        .type           $__internal_0_$__cuda_sm3x_div_rn_noftz_f32_slowpath,@function
        .size           $__internal_0_$__cuda_sm3x_div_rn_noftz_f32_slowpath,(.L_x_88 - $__internal_0_$__cuda_sm3x_div_rn_noftz_f32_slowpath)
$__internal_0_$__cuda_sm3x_div_rn_noftz_f32_slowpath:
[----:B------:R-:W-:Y:S01]  /*0780*/  SHF.R.U32.HI R11, RZ, 0x17, R3 ;  /* 0x00000017ff0b7819 */ /* 0x000fe20000011603 */
[----:B------:R-:W-:Y:S01]  /*0790*/  BSSY.RECONVERGENT B2, `(.L_x_8) ;  /* 0x0000062000027945 */ /* 0x000fe20003800200 */
[----:B------:R-:W-:Y:S02]  /*07a0*/  SHF.R.U32.HI R13, RZ, 0x17, R0 ;  /* 0x00000017ff0d7819 */ /* 0x000fe40000011600 */
[----:B------:R-:W-:Y:S02]  /*07b0*/  LOP3.LUT R11, R11, 0xff, RZ, 0xc0, !PT ;  /* 0x000000ff0b0b7812 */ /* 0x000fe400078ec0ff */
[----:B------:R-:W-:Y:S02]  /*07c0*/  LOP3.LUT R16, R13, 0xff, RZ, 0xc0, !PT ;  /* 0x000000ff0d107812 */ /* 0x000fe400078ec0ff */
[----:B------:R-:W-:-:S03]  /*07d0*/  IADD3 R15, PT, PT, R11, -0x1, RZ ;  /* 0xffffffff0b0f7810 */ /* 0x000fc60007ffe0ff */
[----:B------:R-:W-:Y:S01]  /*07e0*/  VIADD R14, R16, 0xffffffff ;  /* 0xffffffff100e7836 */ /* 0x000fe20000000000 */
[----:B------:R-:W-:-:S04]  /*07f0*/  ISETP.GT.U32.AND P0, PT, R15, 0xfd, PT ;  /* 0x000000fd0f00780c */ /* 0x000fc80003f04070 */
[----:B------:R-:W-:-:S13]  /*0800*/  ISETP.GT.U32.OR P0, PT, R14, 0xfd, P0 ;  /* 0x000000fd0e00780c */ /* 0x000fda0000704470 */
[----:B------:R-:W-:Y:S01]  /*0810*/  @!P0 MOV R13, RZ ;  /* 0x000000ff000d8202 */ /* 0x000fe20000000f00 */
[----:B------:R-:W-:Y:S06]  /*0820*/  @!P0 BRA `(.L_x_9) ;  /* 0x00000000005c8947 */ /* 0x000fec0003800000 */
[----:B------:R-:W-:Y:S02]  /*0830*/  FSETP.GTU.FTZ.AND P0, PT, |R0|, +INF , PT ;  /* 0x7f8000000000780b */ /* 0x000fe40003f1c200 */
[----:B------:R-:W-:-:S04]  /*0840*/  FSETP.GTU.FTZ.AND P1, PT, |R3|, +INF , PT ;  /* 0x7f8000000300780b */ /* 0x000fc80003f3c200 */
[----:B------:R-:W-:-:S13]  /*0850*/  PLOP3.LUT P0, PT, P0, P1, PT, 0xf8, 0x8f ;  /* 0x00000000008f781c */ /* 0x000fda0000703f70 */
[----:B------:R-:W-:Y:S05]  /*0860*/  @P0 BRA `(.L_x_10) ;  /* 0x00000004004c0947 */ /* 0x000fea0003800000 */
[----:B------:R-:W-:-:S13]  /*0870*/  LOP3.LUT P0, RZ, R3, 0x7fffffff, R0, 0xc8, !PT ;  /* 0x7fffffff03ff7812 */ /* 0x000fda000780c800 */
[----:B------:R-:W-:Y:S05]  /*0880*/  @!P0 BRA `(.L_x_11) ;  /* 0x00000004003c8947 */ /* 0x000fea0003800000 */
[C---:B------:R-:W-:Y:S02]  /*0890*/  FSETP.NEU.FTZ.AND P2, PT, |R0|.reuse, +INF , PT ;  /* 0x7f8000000000780b */ /* 0x040fe40003f5d200 */
[----:B------:R-:W-:Y:S02]  /*08a0*/  FSETP.NEU.FTZ.AND P1, PT, |R3|, +INF , PT ;  /* 0x7f8000000300780b */ /* 0x000fe40003f3d200 */
[----:B------:R-:W-:-:S11]  /*08b0*/  FSETP.NEU.FTZ.AND P0, PT, |R0|, +INF , PT ;  /* 0x7f8000000000780b */ /* 0x000fd60003f1d200 */
[----:B------:R-:W-:Y:S05]  /*08c0*/  @!P1 BRA !P2, `(.L_x_11) ;  /* 0x00000004002c9947 */ /* 0x000fea0005000000 */
[----:B------:R-:W-:-:S04]  /*08d0*/  LOP3.LUT P2, RZ, R0, 0x7fffffff, RZ, 0xc0, !PT ;  /* 0x7fffffff00ff7812 */ /* 0x000fc8000784c0ff */
[----:B------:R-:W-:-:S13]  /*08e0*/  PLOP3.LUT P1, PT, P1, P2, PT, 0x2f, 0xf2 ;  /* 0x0000000000f2781c */ /* 0x000fda0000f24577 */
[----:B------:R-:W-:Y:S05]  /*08f0*/  @P1 BRA `(.L_x_12) ;  /* 0x0000000400181947 */ /* 0x000fea0003800000 */
[----:B------:R-:W-:-:S04]  /*0900*/  LOP3.LUT P1, RZ, R3, 0x7fffffff, RZ, 0xc0, !PT ;  /* 0x7fffffff03ff7812 */ /* 0x000fc8000782c0ff */
[----:B------:R-:W-:-:S13]  /*0910*/  PLOP3.LUT P0, PT, P0, P1, PT, 0x2f, 0xf2 ;  /* 0x0000000000f2781c */ /* 0x000fda0000702577 */
[----:B------:R-:W-:Y:S05]  /*0920*/  @P0 BRA `(.L_x_13) ;  /* 0x0000000400000947 */ /* 0x000fea0003800000 */
[----:B------:R-:W-:Y:S02]  /*0930*/  ISETP.GE.AND P0, PT, R14, RZ, PT ;  /* 0x000000ff0e00720c */ /* 0x000fe40003f06270 */
[----:B------:R-:W-:-:S11]  /*0940*/  ISETP.GE.AND P1, PT, R15, RZ, PT ;  /* 0x000000ff0f00720c */ /* 0x000fd60003f26270 */
[----:B------:R-:W-:Y:S01]  /*0950*/  @P0 IMAD.MOV.U32 R13, RZ, RZ, RZ ;  /* 0x000000ffff0d0224 */ /* 0x000fe200078e00ff */
[----:B------:R-:W-:Y:S01]  /*0960*/  @!P0 MOV R13, 0xffffffc0 ;  /* 0xffffffc0000d8802 */ /* 0x000fe20000000f00 */
[----:B------:R-:W-:Y:S01]  /*0970*/  @!P0 FFMA R0, R0, 1.84467440737095516160e+19, RZ ;  /* 0x5f80000000008823 */ /* 0x000fe200000000ff */
[----:B------:R-:W-:-:S03]  /*0980*/  @!P1 FFMA R3, R3, 1.84467440737095516160e+19, RZ ;  /* 0x5f80000003039823 */ /* 0x000fc600000000ff */
[----:B------:R-:W-:-:S07]  /*0990*/  @!P1 VIADD R13, R13, 0x40 ;  /* 0x000000400d0d9836 */ /* 0x000fce0000000000 */
.L_x_9:
[----:B------:R-:W-:Y:S01]  /*09a0*/  LEA R14, R11, 0xc0800000, 0x17 ;  /* 0xc08000000b0e7811 */ /* 0x000fe200078eb8ff */
[----:B------:R-:W-:Y:S01]  /*09b0*/  VIADD R16, R16, 0xffffff81 ;  /* 0xffffff8110107836 */ /* 0x000fe20000000000 */
[----:B------:R-:W-:Y:S02]  /*09c0*/  BSSY.RECONVERGENT B3, `(.L_x_14) ;  /* 0x0000035000037945 */ /* 0x000fe40003800200 */
[----:B------:R-:W-:Y:S01]  /*09d0*/  IADD3 R17, PT, PT, -R14, R3, RZ ;  /* 0x000000030e117210 */ /* 0x000fe20007ffe1ff */
[C---:B------:R-:W-:Y:S01]  /*09e0*/  IMAD R0, R16.reuse, -0x800000, R0 ;  /* 0xff80000010007824 */ /* 0x040fe200078e0200 */
[----:B------:R-:W-:Y:S02]  /*09f0*/  IADD3 R16, PT, PT, R16, 0x7f, -R11 ;  /* 0x0000007f10107810 */ /* 0x000fe40007ffe80b */
[----:B------:R-:W0:Y:S01]  /*0a00*/  MUFU.RCP R3, R17 ;  /* 0x0000001100037308 */ /* 0x000e220000001000 */
[----:B------:R-:W-:Y:S01]  /*0a10*/  FADD.FTZ R15, -R17, -RZ ;  /* 0x800000ff110f7221 */ /* 0x000fe20000010100 */
[----:B------:R-:W-:-:S03]  /*0a20*/  IADD3 R16, PT, PT, R16, R13, RZ ;  /* 0x0000000d10107210 */ /* 0x000fc60007ffe0ff */
[----:B0-----:R-:W-:-:S04]  /*0a30*/  FFMA R14, R3, R15, 1 ;  /* 0x3f800000030e7423 */ /* 0x001fc8000000000f */
[----:B------:R-:W-:-:S04]  /*0a40*/  FFMA R3, R3, R14, R3 ;  /* 0x0000000e03037223 */ /* 0x000fc80000000003 */
[----:B------:R-:W-:-:S04]  /*0a50*/  FFMA R14, R0, R3, RZ ;  /* 0x00000003000e7223 */ /* 0x000fc800000000ff */
[----:B------:R-:W-:-:S04]  /*0a60*/  FFMA R18, R15, R14, R0 ;  /* 0x0000000e0f127223 */ /* 0x000fc80000000000 */
[----:B------:R-:W-:-:S04]  /*0a70*/  FFMA R14, R3, R18, R14 ;  /* 0x00000012030e7223 */ /* 0x000fc8000000000e */
[----:B------:R-:W-:-:S04]  /*0a80*/  FFMA R15, R15, R14, R0 ;  /* 0x0000000e0f0f7223 */ /* 0x000fc80000000000 */
[----:B------:R-:W-:-:S05]  /*0a90*/  FFMA R0, R3, R15, R14 ;  /* 0x0000000f03007223 */ /* 0x000fca000000000e */
[----:B------:R-:W-:-:S04]  /*0aa0*/  SHF.R.U32.HI R11, RZ, 0x17, R0 ;  /* 0x00000017ff0b7819 */ /* 0x000fc80000011600 */
[----:B------:R-:W-:-:S05]  /*0ab0*/  LOP3.LUT R11, R11, 0xff, RZ, 0xc0, !PT ;  /* 0x000000ff0b0b7812 */ /* 0x000fca00078ec0ff */
[----:B------:R-:W-:-:S05]  /*0ac0*/  IMAD.IADD R17, R11, 0x1, R16 ;  /* 0x000000010b117824 */ /* 0x000fca00078e0210 */
[----:B------:R-:W-:-:S04]  /*0ad0*/  IADD3 R11, PT, PT, R17, -0x1, RZ ;  /* 0xffffffff110b7810 */ /* 0x000fc80007ffe0ff */
[----:B------:R-:W-:-:S13]  /*0ae0*/  ISETP.GE.U32.AND P0, PT, R11, 0xfe, PT ;  /* 0x000000fe0b00780c */ /* 0x000fda0003f06070 */
[----:B------:R-:W-:Y:S05]  /*0af0*/  @!P0 BRA `(.L_x_15) ;  /* 0x0000000000808947 */ /* 0x000fea0003800000 */
[----:B------:R-:W-:-:S13]  /*0b00*/  ISETP.GT.AND P0, PT, R17, 0xfe, PT ;  /* 0x000000fe1100780c */ /* 0x000fda0003f04270 */
[----:B------:R-:W-:Y:S05]  /*0b10*/  @P0 BRA `(.L_x_16) ;  /* 0x00000000006c0947 */ /* 0x000fea0003800000 */
[----:B------:R-:W-:-:S13]  /*0b20*/  ISETP.GE.AND P0, PT, R17, 0x1, PT ;  /* 0x000000011100780c */ /* 0x000fda0003f06270 */
[----:B------:R-:W-:Y:S05]  /*0b30*/  @P0 BRA `(.L_x_17) ;  /* 0x0000000000740947 */ /* 0x000fea0003800000 */
[----:B------:R-:W-:Y:S02]  /*0b40*/  ISETP.GE.AND P0, PT, R17, -0x18, PT ;  /* 0xffffffe81100780c */ /* 0x000fe40003f06270 */
[----:B------:R-:W-:-:S11]  /*0b50*/  LOP3.LUT R0, R0, 0x80000000, RZ, 0xc0, !PT ;  /* 0x8000000000007812 */ /* 0x000fd600078ec0ff */
[----:B------:R-:W-:Y:S05]  /*0b60*/  @!P0 BRA `(.L_x_17) ;  /* 0x0000000000688947 */ /* 0x000fea0003800000 */
[-CC-:B------:R-:W-:Y:S01]  /*0b70*/  FFMA.RZ R11, R3, R15.reuse, R14.reuse ;  /* 0x0000000f030b7223 */ /* 0x180fe2000000c00e */
[C---:B------:R-:W-:Y:S01]  /*0b80*/  VIADD R16, R17.reuse, 0x20 ;  /* 0x0000002011107836 */ /* 0x040fe20000000000 */
[C---:B------:R-:W-:Y:S02]  /*0b90*/  ISETP.NE.AND P2, PT, R17.reuse, RZ, PT ;  /* 0x000000ff1100720c */ /* 0x040fe40003f45270 */
[----:B------:R-:W-:Y:S02]  /*0ba0*/  ISETP.NE.AND P1, PT, R17, RZ, PT ;  /* 0x000000ff1100720c */ /* 0x000fe40003f25270 */
[----:B------:R-:W-:Y:S01]  /*0bb0*/  LOP3.LUT R13, R11, 0x7fffff, RZ, 0xc0, !PT ;  /* 0x007fffff0b0d7812 */ /* 0x000fe200078ec0ff */
[CCC-:B------:R-:W-:Y:S01]  /*0bc0*/  FFMA.RP R11, R3.reuse, R15.reuse, R14.reuse ;  /* 0x0000000f030b7223 */ /* 0x1c0fe2000000800e */
[----:B------:R-:W-:Y:S01]  /*0bd0*/  FFMA.RM R14, R3, R15, R14 ;  /* 0x0000000f030e7223 */ /* 0x000fe2000000400e */
[----:B------:R-:W-:Y:S02]  /*0be0*/  IADD3 R3, PT, PT, -R17, RZ, RZ ;  /* 0x000000ff11037210 */ /* 0x000fe40007ffe1ff */
[----:B------:R-:W-:-:S02]  /*0bf0*/  LOP3.LUT R13, R13, 0x800000, RZ, 0xfc, !PT ;  /* 0x008000000d0d7812 */ /* 0x000fc400078efcff */
[----:B------:R-:W-:Y:S02]  /*0c00*/  FSETP.NEU.FTZ.AND P0, PT, R11, R14, PT ;  /* 0x0000000e0b00720b */ /* 0x000fe40003f1d000 */
[----:B------:R-:W-:Y:S02]  /*0c10*/  SHF.L.U32 R16, R13, R16, RZ ;  /* 0x000000100d107219 */ /* 0x000fe400000006ff */
[----:B------:R-:W-:Y:S02]  /*0c20*/  SEL R14, R3, RZ, P2 ;  /* 0x000000ff030e7207 */ /* 0x000fe40001000000 */
[----:B------:R-:W-:Y:S02]  /*0c30*/  ISETP.NE.AND P1, PT, R16, RZ, P1 ;  /* 0x000000ff1000720c */ /* 0x000fe40000f25270 */
[----:B------:R-:W-:Y:S02]  /*0c40*/  SHF.R.U32.HI R14, RZ, R14, R13 ;  /* 0x0000000eff0e7219 */ /* 0x000fe4000001160d */
[----:B------:R-:W-:-:S02]  /*0c50*/  PLOP3.LUT P0, PT, P0, P1, PT, 0xf8, 0x8f ;  /* 0x00000000008f781c */ /* 0x000fc40000703f70 */
[----:B------:R-:W-:Y:S02]  /*0c60*/  SHF.R.U32.HI R16, RZ, 0x1, R14 ;  /* 0x00000001ff107819 */ /* 0x000fe4000001160e */
[----:B------:R-:W-:-:S04]  /*0c70*/  SEL R3, RZ, 0x1, !P0 ;  /* 0x00000001ff037807 */ /* 0x000fc80004000000 */
[----:B------:R-:W-:-:S04]  /*0c80*/  LOP3.LUT R3, R3, 0x1, R16, 0xf8, !PT ;  /* 0x0000000103037812 */ /* 0x000fc800078ef810 */
[----:B------:R-:W-:-:S05]  /*0c90*/  LOP3.LUT R3, R3, R14, RZ, 0xc0, !PT ;  /* 0x0000000e03037212 */ /* 0x000fca00078ec0ff */
[----:B------:R-:W-:-:S05]  /*0ca0*/  IMAD.IADD R3, R16, 0x1, R3 ;  /* 0x0000000110037824 */ /* 0x000fca00078e0203 */
[----:B------:R-:W-:Y:S01]  /*0cb0*/  LOP3.LUT R0, R3, R0, RZ, 0xfc, !PT ;  /* 0x0000000003007212 */ /* 0x000fe200078efcff */
[----:B------:R-:W-:Y:S06]  /*0cc0*/  BRA `(.L_x_17) ;  /* 0x0000000000107947 */ /* 0x000fec0003800000 */
.L_x_16:
[----:B------:R-:W-:-:S04]  /*0cd0*/  LOP3.LUT R0, R0, 0x80000000, RZ, 0xc0, !PT ;  /* 0x8000000000007812 */ /* 0x000fc800078ec0ff */
[----:B------:R-:W-:Y:S01]  /*0ce0*/  LOP3.LUT R0, R0, 0x7f800000, RZ, 0xfc, !PT ;  /* 0x7f80000000007812 */ /* 0x000fe200078efcff */
[----:B------:R-:W-:Y:S06]  /*0cf0*/  BRA `(.L_x_17) ;  /* 0x0000000000047947 */ /* 0x000fec0003800000 */
.L_x_15:
[----:B------:R-:W-:-:S07]  /*0d00*/  LEA R0, R16, R0, 0x17 ;  /* 0x0000000010007211 */ /* 0x000fce00078eb8ff */
.L_x_17:
[----:B------:R-:W-:Y:S05]  /*0d10*/  BSYNC.RECONVERGENT B3 ;  /* 0x0000000000037941 */ /* 0x000fea0003800200 */
.L_x_14:
[----:B------:R-:W-:Y:S05]  /*0d20*/  BRA `(.L_x_18) ;  /* 0x0000000000207947 */ /* 0x000fea0003800000 */
.L_x_13:
[----:B------:R-:W-:-:S04]  /*0d30*/  LOP3.LUT R0, R3, 0x80000000, R0, 0x48, !PT ;  /* 0x8000000003007812 */ /* 0x000fc800078e4800 */
[----:B------:R-:W-:Y:S01]  /*0d40*/  LOP3.LUT R0, R0, 0x7f800000, RZ, 0xfc, !PT ;  /* 0x7f80000000007812 */ /* 0x000fe200078efcff */
[----:B------:R-:W-:Y:S06]  /*0d50*/  BRA `(.L_x_18) ;  /* 0x0000000000147947 */ /* 0x000fec0003800000 */
.L_x_12:
[----:B------:R-:W-:Y:S01]  /*0d60*/  LOP3.LUT R0, R3, 0x80000000, R0, 0x48, !PT ;  /* 0x8000000003007812 */ /* 0x000fe200078e4800 */
[----:B------:R-:W-:Y:S06]  /*0d70*/  BRA `(.L_x_18) ;  /* 0x00000000000c7947 */ /* 0x000fec0003800000 */
.L_x_11:
[----:B------:R-:W0:Y:S01]  /*0d80*/  MUFU.RSQ R0, -QNAN ;  /* 0xffc0000000007908 */ /* 0x000e220000001400 */
[----:B------:R-:W-:Y:S05]  /*0d90*/  BRA `(.L_x_18) ;  /* 0x0000000000047947 */ /* 0x000fea0003800000 */
.L_x_10:
[----:B------:R-:W-:-:S07]  /*0da0*/  FADD.FTZ R0, R0, R3 ;  /* 0x0000000300007221 */ /* 0x000fce0000010000 */
.L_x_18:
[----:B------:R-:W-:Y:S05]  /*0db0*/  BSYNC.RECONVERGENT B2 ;  /* 0x0000000000027941 */ /* 0x000fea0003800200 */
.L_x_8:
[----:B------:R-:W-:-:S04]  /*0dc0*/  HFMA2 R13, -RZ, RZ, 0, 0 ;  /* 0x00000000ff0d7431 */ /* 0x000fc800000001ff */
[----:B0-----:R-:W-:Y:S05]  /*0dd0*/  RET.REL.NODEC R12 `(_Z22layer_norm_float4_gridPfS_ffii) ;  /* 0xfffffff00c887950 */ /* 0x001fea0003c3ffff */
.L_x_19:
[----:B------:R-:W-:-:S00]  /*0de0*/  BRA `(.L_x_19) ;  /* 0xfffffffc00fc7947 */ /* 0x000fc0000383ffff */
[----:B------:R-:W-:-:S00]  /*0df0*/  NOP ;  /* 0x0000000000007918 */ /* 0x000fc00000000000 */
        /* <DEDUP_REMOVED lines=8> */
.L_x_88:


//--------------------- .text._Z23layer_norm_float4_blockPfS_ffii --------------------------
	.section	.text._Z23layer_norm_float4_blockPfS_ffii,"ax",@progbits
	.align	128
        .global         _Z23layer_norm_float4_blockPfS_ffii
        .type           _Z23layer_norm_float4_blockPfS_ffii,@function
        .size           _Z23layer_norm_float4_blockPfS_ffii,(.L_x_89 - _Z23layer_norm_float4_blockPfS_ffii)
        .other          _Z23layer_norm_float4_blockPfS_ffii,@"STO_CUDA_ENTRY STV_DEFAULT"
_Z23layer_norm_float4_blockPfS_ffii:
.text._Z23layer_norm_float4_blockPfS_ffii:
[----:B------:R-:W-:Y:S01]  /*0000*/  LDC R1, c[0x0][0x37c] ;  /* 0x0000df00ff017b82 */ /* 0x000fe20000000800 */
[----:B------:R-:W0:Y:S07]  /*0010*/  S2R R12, SR_TID.X ;  /* 0x00000000000c7919 */ /* 0x000e2e0000002100 */
[----:B------:R-:W0:Y:S01]  /*0020*/  S2UR UR4, SR_CTAID.X ;  /* 0x00000000000479c3 */ /* 0x000e220000002500 */
[----:B------:R-:W1:Y:S07]  /*0030*/  LDCU.64 UR8, c[0x0][0x358] ;  /* 0x00006b00ff0877ac */ /* 0x000e6e0008000a00 */
[----:B------:R-:W0:Y:S08]  /*0040*/  LDC R11, c[0x0][0x360] ;  /* 0x0000d800ff0b7b82 */ /* 0x000e300000000800 */
[----:B------:R-:W2:Y:S01]  /*0050*/  LDC.64 R4, c[0x0][0x380] ;  /* 0x0000e000ff047b82 */ /* 0x000ea20000000a00 */
[----:B0-----:R-:W-:Y:S01]  /*0060*/  IMAD R2, R11, UR4, R12 ;  /* 0x000000040b027c24 */ /* 0x001fe2000f8e020c */
[----:B------:R-:W0:Y:S04]  /*0070*/  LDCU.64 UR4, c[0x0][0x398] ;  /* 0x00007300ff0477ac */ /* 0x000e280008000a00 */
[----:B------:R-:W-:-:S05]  /*0080*/  SHF.L.U32 R2, R2, 0x2, RZ ;  /* 0x0000000202027819 */ /* 0x000fca00000006ff */
[----:B--2---:R-:W-:-:S06]  /*0090*/  IMAD.WIDE R4, R2, 0x4, R4 ;  /* 0x0000000402047825 */ /* 0x004fcc00078e0204 */
[----:B-1----:R-:W2:Y:S01]  /*00a0*/  LDG.E.128 R4, desc[UR8][R4.64] ;  /* 0x0000000804047981 */ /* 0x002ea2000c1e1d00 */
[----:B------:R-:W1:Y:S01]  /*00b0*/  S2UR UR7, SR_CgaCtaId ;  /* 0x00000000000779c3 */ /* 0x000e620000008800 */
[----:B------:R-:W-:Y:S01]  /*00c0*/  UMOV UR6, 0x400 ;  /* 0x0000040000067882 */ /* 0x000fe20000000000 */
[----:B0-----:R-:W-:Y:S01]  /*00d0*/  UIMAD UR4, UR5, UR4, URZ ;  /* 0x00000004050472a4 */ /* 0x001fe2000f8e02ff */
[----:B------:R-:W-:Y:S01]  /*00e0*/  IMAD.U32 R14, RZ, RZ, UR6 ;  /* 0x00000006ff0e7e24 */ /* 0x000fe2000f8e00ff */
[----:B------:R-:W-:-:S03]  /*00f0*/  ISETP.GT.U32.AND P1, PT, R12, 0x1f, PT ;  /* 0x0000001f0c00780c */ /* 0x000fc60003f24070 */
[----:B------:R-:W-:Y:S01]  /*0100*/  VIADD R18, R14, 0x8 ;  /* 0x000000080e127836 */ /* 0x000fe20000000000 */
[----:B------:R-:W-:Y:S01]  /*0110*/  ISETP.GE.AND P0, PT, R2, UR4, PT ;  /* 0x0000000402007c0c */ /* 0x000fe2000bf06270 */
[----:B--2---:R-:W-:-:S04]  /*0120*/  FADD R3, R4, R5 ;  /* 0x0000000504037221 */ /* 0x004fc80000000000 */
[----:B------:R-:W-:-:S04]  /*0130*/  FADD R0, R6, R3 ;  /* 0x0000000306007221 */ /* 0x000fc80000000000 */
[----:B------:R-:W-:-:S05]  /*0140*/  FADD R0, R7, R0 ;  /* 0x0000000007007221 */ /* 0x000fca0000000000 */
[----:B------:R-:W-:-:S05]  /*0150*/  FSEL R0, R0, RZ, !P0 ;  /* 0x000000ff00007208 */ /* 0x000fca0004000000 */
[----:B------:R-:W0:Y:S02]  /*0160*/  SHFL.DOWN PT, R3, R0, 0x10, 0x1f ;  /* 0x0a001f0000037f89 */ /* 0x000e2400000e0000 */
[----:B0-----:R-:W-:Y:S01]  /*0170*/  FADD R3, R0, R3 ;  /* 0x0000000300037221 */ /* 0x001fe20000000000 */
[----:B------:R-:W-:-:S04]  /*0180*/  SHF.R.U32.HI R0, RZ, 0x3, R12 ;  /* 0x00000003ff007819 */ /* 0x000fc8000001160c */
[----:B------:R-:W0:Y:S01]  /*0190*/  SHFL.DOWN PT, R8, R3, 0x8, 0x1f ;  /* 0x09001f0003087f89 */ /* 0x000e2200000e0000 */
[----:B------:R-:W-:Y:S01]  /*01a0*/  LOP3.LUT R0, R0, 0x7c, RZ, 0xc0, !PT ;  /* 0x0000007c00007812 */ /* 0x000fe200078ec0ff */
[----:B0-----:R-:W-:Y:S01]  /*01b0*/  FADD R8, R3, R8 ;  /* 0x0000000803087221 */ /* 0x001fe20000000000 */
[----:B-1----:R-:W-:-:S04]  /*01c0*/  MOV R3, UR7 ;  /* 0x0000000700037c02 */ /* 0x002fc80008000f00 */
[----:B------:R-:W0:Y:S01]  /*01d0*/  SHFL.DOWN PT, R9, R8, 0x4, 0x1f ;  /* 0x08801f0008097f89 */ /* 0x000e2200000e0000 */
[----:B------:R-:W-:Y:S01]  /*01e0*/  LEA R15, R3, R18, 0x18 ;  /* 0x00000012030f7211 */ /* 0x000fe200078ec0ff */
[----:B0-----:R-:W-:-:S05]  /*01f0*/  FADD R9, R8, R9 ;  /* 0x0000000908097221 */ /* 0x001fca0000000000 */
[----:B------:R-:W0:Y:S02]  /*0200*/  SHFL.DOWN PT, R10, R9, 0x2, 0x1f ;  /* 0x08401f00090a7f89 */ /* 0x000e2400000e0000 */
[----:B0-----:R-:W-:Y:S01]  /*0210*/  FADD R13, R9, R10 ;  /* 0x0000000a090d7221 */ /* 0x001fe20000000000 */
[----:B------:R-:W-:Y:S02]  /*0220*/  LOP3.LUT P0, R10, R12, 0x1f, RZ, 0xc0, !PT ;  /* 0x0000001f0c0a7812 */ /* 0x000fe4000780c0ff */
[----:B------:R-:W-:Y:S02]  /*0230*/  IADD3 R9, PT, PT, R0, R15, RZ ;  /* 0x0000000f00097210 */ /* 0x000fe40007ffe0ff */
[----:B------:R-:W0:Y:S01]  /*0240*/  SHFL.DOWN PT, R16, R13, 0x1, 0x1f ;  /* 0x08201f000d107f89 */ /* 0x000e2200000e0000 */
[----:B------:R-:W-:Y:S02]  /*0250*/  IMAD R8, R10, 0x4, R15 ;  /* 0x000000040a087824 */ /* 0x000fe400078e020f */
[----:B0-----:R-:W-:-:S06]  /*0260*/  FADD R16, R13, R16 ;  /* 0x000000100d107221 */ /* 0x001fcc0000000000 */
[----:B------:R0:W-:Y:S01]  /*0270*/  @!P0 STS [R9], R16 ;  /* 0x0000001009008388 */ /* 0x0001e20000000800 */
[----:B------:R-:W-:Y:S01]  /*0280*/  BAR.SYNC.DEFER_BLOCKING 0x0 ;  /* 0x0000000000007b1d */ /* 0x000fe20000010000 */
[----:B------:R-:W-:-:S05]  /*0290*/  PLOP3.LUT P0, PT, PT, PT, PT, 0x8, 0x80 ;  /* 0x000000000080781c */ /* 0x000fca0003f0e170 */
[----:B------:R-:W-:Y:S08]  /*02a0*/  @P1 BRA `(.L_x_20) ;  /* 0x0000000000a01947 */ /* 0x000ff00003800000 */
[----:B------:R-:W-:Y:S01]  /*02b0*/  SHF.R.U32.HI R13, RZ, 0x5, R11 ;  /* 0x00000005ff0d7819 */ /* 0x000fe2000001160b */
[----:B0-----:R-:W-:Y:S01]  /*02c0*/  HFMA2 R16, -RZ, RZ, 0, 0 ;  /* 0x00000000ff107431 */ /* 0x001fe200000001ff */
[----:B------:R-:W-:Y:S02]  /*02d0*/  UMOV UR6, 0xffffffff ;  /* 0xffffffff00067882 */ /* 0x000fe40000000000 */
[----:B------:R-:W-:-:S13]  /*02e0*/  ISETP.GE.U32.AND P1, PT, R10, R13, PT ;  /* 0x0000000d0a00720c */ /* 0x000fda0003f26070 */
[----:B------:R0:W1:Y:S01]  /*02f0*/  @!P1 LDS R16, [R8] ;  /* 0x0000000008109984 */ /* 0x0000620000000800 */
[----:B------:R-:W-:Y:S05]  /*0300*/  BRA.DIV UR6, `(.L_x_21) ;  /* 0x0000000606f07947 */ /* 0x000fea000b800000 */
[----:B-1----:R-:W1:Y:S02]  /*0310*/  SHFL.DOWN PT, R17, R16, 0x10, 0x1f ;  /* 0x0a001f0010117f89 */ /* 0x002e6400000e0000 */
[----:B-1----:R-:W-:-:S05]  /*0320*/  FADD R17, R17, R16 ;  /* 0x0000001011117221 */ /* 0x002fca0000000000 */
[----:B------:R-:W1:Y:S02]  /*0330*/  SHFL.DOWN PT, R18, R17, 0x8, 0x1f ;  /* 0x09001f0011127f89 */ /* 0x000e6400000e0000 */
[----:B-1----:R-:W-:-:S05]  /*0340*/  FADD R18, R17, R18 ;  /* 0x0000001211127221 */ /* 0x002fca0000000000 */
[----:B------:R-:W1:Y:S02]  /*0350*/  SHFL.DOWN PT, R19, R18, 0x4, 0x1f ;  /* 0x08801f0012137f89 */ /* 0x000e6400000e0000 */
[----:B-1----:R-:W-:-:S05]  /*0360*/  FADD R19, R18, R19 ;  /* 0x0000001312137221 */ /* 0x002fca0000000000 */
[----:B------:R-:W1:Y:S02]  /*0370*/  SHFL.DOWN PT, R20, R19, 0x2, 0x1f ;  /* 0x08401f0013147f89 */ /* 0x000e6400000e0000 */
[----:B-1----:R-:W-:-:S05]  /*0380*/  FADD R20, R19, R20 ;  /* 0x0000001413147221 */ /* 0x002fca0000000000 */
[----:B------:R1:W2:Y:S02]  /*0390*/  SHFL.DOWN PT, R21, R20, 0x1, 0x1f ;  /* 0x08201f0014157f89 */ /* 0x0002a400000e0000 */
.L_x_35:
[----:B------:R-:W-:Y:S01]  /*03a0*/  ISETP.NE.AND P1, PT, R12, RZ, PT ;  /* 0x000000ff0c00720c */ /* 0x000fe20003f25270 */
[----:B--2---:R-:W-:-:S12]  /*03b0*/  FADD R0, R20, R21 ;  /* 0x0000001514007221 */ /* 0x004fd80000000000 */
[----:B------:R-:W-:Y:S05]  /*03c0*/  @P1 BRA `(.L_x_20) ;  /* 0x0000000000581947 */ /* 0x000fea0003800000 */
[----:B------:R-:W-:Y:S01]  /*03d0*/  I2FP.F32.S32 R3, UR5 ;  /* 0x0000000500037c45 */ /* 0x000fe20008201400 */
[----:B------:R-:W-:Y:S04]  /*03e0*/  BSSY.RECONVERGENT B0, `(.L_x_22) ;  /* 0x000000d000007945 */ /* 0x000fe80003800200 */
[----:B------:R-:W-:-:S04]  /*03f0*/  FADD R3, R3, 9.9999997473787516356e-06 ;  /* 0x3727c5ac03037421 */ /* 0x000fc80000000000 */
[----:B------:R-:W2:Y:S08]  /*0400*/  MUFU.RCP R14, R3 ;  /* 0x00000003000e7308 */ /* 0x000eb00000001000 */
[----:B------:R-:W3:Y:S01]  /*0410*/  FCHK P0, R0, R3 ;  /* 0x0000000300007302 */ /* 0x000ee20000000000 */
[----:B--2---:R-:W-:-:S04]  /*0420*/  FFMA R13, -R3, R14, 1 ;  /* 0x3f800000030d7423 */ /* 0x004fc8000000010e */
[----:B------:R-:W-:-:S04]  /*0430*/  FFMA R13, R14, R13, R14 ;  /* 0x0000000d0e0d7223 */ /* 0x000fc8000000000e */
[----:B------:R-:W-:-:S04]  /*0440*/  FFMA R14, R0, R13, RZ ;  /* 0x0000000d000e7223 */ /* 0x000fc800000000ff */
[----:B------:R-:W-:-:S04]  /*0450*/  FFMA R15, -R3, R14, R0 ;  /* 0x0000000e030f7223 */ /* 0x000fc80000000100 */
[----:B------:R-:W-:Y:S01]  /*0460*/  FFMA R13, R13, R15, R14 ;  /* 0x0000000f0d0d7223 */ /* 0x000fe2000000000e */
[----:B---3--:R-:W-:Y:S06]  /*0470*/  @!P0 BRA `(.L_x_23) ;  /* 0x00000000000c8947 */ /* 0x008fec0003800000 */
[----:B------:R-:W-:-:S07]  /*0480*/  MOV R14, 0x4a0 ;  /* 0x000004a0000e7802 */ /* 0x000fce0000000f00 */
[----:B01----:R-:W-:Y:S05]  /*0490*/  CALL.REL.NOINC `($__internal_1_$__cuda_sm3x_div_rn_noftz_f32_slowpath) ;  /* 0x0000000800ac7944 */ /* 0x003fea0003c00000 */
[----:B------:R-:W-:-:S07]  /*04a0*/  IMAD.MOV.U32 R13, RZ, RZ, R0 ;  /* 0x000000ffff0d7224 */ /* 0x000fce00078e0000 */
.L_x_23:
[----:B------:R-:W-:Y:S05]  /*04b0*/  BSYNC.RECONVERGENT B0 ;  /* 0x0000000000007941 */ /* 0x000fea0003800200 */
.L_x_22:
[----:B------:R-:W2:Y:S01]  /*04c0*/  S2UR UR7, SR_CgaCtaId ;  /* 0x00000000000779c3 */ /* 0x000ea20000008800 */
[----:B------:R-:W-:Y:S01]  /*04d0*/  UMOV UR6, 0x400 ;  /* 0x0000040000067882 */ /* 0x000fe20000000000 */
[----:B------:R-:W-:Y:S02]  /*04e0*/  PLOP3.LUT P0, PT, PT, PT, PT, 0x80, 0x8 ;  /* 0x000000000008781c */ /* 0x000fe40003f0f070 */
[----:B------:R-:W-:Y:S01]  /*04f0*/  MOV R14, UR6 ;  /* 0x00000006000e7c02 */ /* 0x000fe20008000f00 */
[----:B--2---:R-:W-:-:S05]  /*0500*/  IMAD.U32 R3, RZ, RZ, UR7 ;  /* 0x00000007ff037e24 */ /* 0x004fca000f8e00ff */
[----:B------:R-:W-:-:S05]  /*0510*/  LEA R0, R3, R14, 0x18 ;  /* 0x0000000e03007211 */ /* 0x000fca00078ec0ff */
[----:B------:R2:W-:Y:S02]  /*0520*/  STS [R0], R13 ;  /* 0x0000000d00007388 */ /* 0x0005e40000000800 */
.L_x_20:
[----:B------:R-:W-:Y:S05]  /*0530*/  WARPSYNC.ALL ;  /* 0x0000000000007948 */ /* 0x000fea0003800000 */
[----:B------:R-:W-:Y:S01]  /*0540*/  BAR.SYNC.DEFER_BLOCKING 0x0 ;  /* 0x0000000000007b1d */ /* 0x000fe20000010000 */
[----:B------:R-:W-:Y:S02]  /*0550*/  LEA R3, R3, R14, 0x18 ;  /* 0x0000000e03037211 */ /* 0x000fe400078ec0ff */
[----:B------:R-:W-:-:S03]  /*0560*/  ISETP.NE.AND P1, PT, R10, RZ, PT ;  /* 0x000000ff0a00720c */ /* 0x000fc60003f25270 */
[----:B------:R-:W-:Y:S01]  /*0570*/  BSSY B0, `(.L_x_24) ;  /* 0x0000028000007945 */ /* 0x000fe20003800000 */
[----:B--2---:R-:W2:Y:S02]  /*0580*/  LDS R0, [R3] ;  /* 0x0000000003007984 */ /* 0x004ea40000000800 */
[--C-:B--2---:R-:W-:Y:S01]  /*0590*/  FADD R5, R5, -R0.reuse ;  /* 0x8000000005057221 */ /* 0x104fe20000000000 */
[--C-:B------:R-:W-:Y:S01]  /*05a0*/  FADD R4, R4, -R0.reuse ;  /* 0x8000000004047221 */ /* 0x100fe20000000000 */
[--C-:B------:R-:W-:Y:S01]  /*05b0*/  FADD R6, R6, -R0.reuse ;  /* 0x8000000006067221 */ /* 0x100fe20000000000 */
[----:B------:R-:W-:Y:S01]  /*05c0*/  FADD R7, R7, -R0 ;  /* 0x8000000007077221 */ /* 0x000fe20000000000 */
[----:B------:R-:W-:-:S04]  /*05d0*/  FMUL R13, R5, R5 ;  /* 0x00000005050d7220 */ /* 0x000fc80000400000 */
[----:B------:R-:W-:-:S04]  /*05e0*/  FFMA R13, R4, R4, R13 ;  /* 0x00000004040d7223 */ /* 0x000fc8000000000d */
[----:B------:R-:W-:-:S04]  /*05f0*/  FFMA R0, R6, R6, R13 ;  /* 0x0000000606007223 */ /* 0x000fc8000000000d */
[----:B------:R-:W-:-:S05]  /*0600*/  FFMA R0, R7, R7, R0 ;  /* 0x0000000707007223 */ /* 0x000fca0000000000 */
[----:B------:R-:W2:Y:S02]  /*0610*/  SHFL.DOWN PT, R13, R0, 0x10, 0x1f ;  /* 0x0a001f00000d7f89 */ /* 0x000ea400000e0000 */
[----:B--2---:R-:W-:-:S05]  /*0620*/  FADD R13, R0, R13 ;  /* 0x0000000d000d7221 */ /* 0x004fca0000000000 */
[----:B------:R-:W2:Y:S02]  /*0630*/  SHFL.DOWN PT, R14, R13, 0x8, 0x1f ;  /* 0x09001f000d0e7f89 */ /* 0x000ea400000e0000 */
[----:B--2---:R-:W-:-:S05]  /*0640*/  FADD R14, R13, R14 ;  /* 0x0000000e0d0e7221 */ /* 0x004fca0000000000 */
[----:B------:R-:W2:Y:S02]  /*0650*/  SHFL.DOWN PT, R15, R14, 0x4, 0x1f ;  /* 0x08801f000e0f7f89 */ /* 0x000ea400000e0000 */
[----:B--2---:R-:W-:-:S05]  /*0660*/  FADD R15, R14, R15 ;  /* 0x0000000f0e0f7221 */ /* 0x004fca0000000000 */
[----:B0-----:R-:W0:Y:S02]  /*0670*/  SHFL.DOWN PT, R16, R15, 0x2, 0x1f ;  /* 0x08401f000f107f89 */ /* 0x001e2400000e0000 */
[----:B0-----:R-:W-:-:S05]  /*0680*/  FADD R16, R15, R16 ;  /* 0x000000100f107221 */ /* 0x001fca0000000000 */
[----:B------:R-:W0:Y:S02]  /*0690*/  SHFL.DOWN PT, R17, R16, 0x1, 0x1f ;  /* 0x08201f0010117f89 */ /* 0x000e2400000e0000 */
[----:B0-----:R-:W-:-:S05]  /*06a0*/  FADD R17, R16, R17 ;  /* 0x0000001110117221 */ /* 0x001fca0000000000 */
[----:B------:R0:W-:Y:S01]  /*06b0*/  @!P1 STS [R9], R17 ;  /* 0x0000001109009388 */ /* 0x0001e20000000800 */
[----:B------:R-:W-:Y:S01]  /*06c0*/  BAR.SYNC.DEFER_BLOCKING 0x0 ;  /* 0x0000000000007b1d */ /* 0x000fe20000010000 */
[----:B------:R-:W-:-:S13]  /*06d0*/  ISETP.GT.U32.AND P1, PT, R12, 0x1f, PT ;  /* 0x0000001f0c00780c */ /* 0x000fda0003f24070 */
[----:B0-----:R-:W-:Y:S05]  /*06e0*/  @P1 BRA `(.L_x_25) ;  /* 0x0000000000401947 */ /* 0x001fea0003800000 */
[----:B------:R-:W-:Y:S01]  /*06f0*/  SHF.R.U32.HI R11, RZ, 0x5, R11 ;  /* 0x00000005ff0b7819 */ /* 0x000fe2000001160b */
[----:B------:R-:W-:Y:S01]  /*0700*/  HFMA2 R9, -RZ, RZ, 0, 0 ;  /* 0x00000000ff097431 */ /* 0x000fe200000001ff */
[----:B------:R-:W-:Y:S02]  /*0710*/  UMOV UR6, 0xffffffff ;  /* 0xffffffff00067882 */ /* 0x000fe40000000000 */
[----:B------:R-:W-:-:S13]  /*0720*/  ISETP.GE.U32.AND P1, PT, R10, R11, PT ;  /* 0x0000000b0a00720c */ /* 0x000fda0003f26070 */
[----:B------:R0:W2:Y:S01]  /*0730*/  @!P1 LDS R9, [R8] ;  /* 0x0000000008099984 */ /* 0x0000a20000000800 */
[----:B------:R-:W-:Y:S05]  /*0740*/  BRA.DIV UR6, `(.L_x_26) ;  /* 0x00000006066c7947 */ /* 0x000fea000b800000 */
[----:B0-2---:R-:W0:Y:S02]  /*0750*/  SHFL.DOWN PT, R8, R9, 0x10, 0x1f ;  /* 0x0a001f0009087f89 */ /* 0x005e2400000e0000 */
[----:B0-----:R-:W-:-:S05]  /*0760*/  FADD R8, R8, R9 ;  /* 0x0000000908087221 */ /* 0x001fca0000000000 */
[----:B------:R-:W0:Y:S02]  /*0770*/  SHFL.DOWN PT, R11, R8, 0x8, 0x1f ;  /* 0x09001f00080b7f89 */ /* 0x000e2400000e0000 */
[----:B0-----:R-:W-:-:S05]  /*0780*/  FADD R11, R8, R11 ;  /* 0x0000000b080b7221 */ /* 0x001fca0000000000 */
[----:B------:R-:W0:Y:S02]  /*0790*/  SHFL.DOWN PT, R10, R11, 0x4, 0x1f ;  /* 0x08801f000b0a7f89 */ /* 0x000e2400000e0000 */
[----:B0-----:R-:W-:-:S05]  /*07a0*/  FADD R10, R11, R10 ;  /* 0x0000000a0b0a7221 */ /* 0x001fca0000000000 */
[----:B------:R-:W0:Y:S02]  /*07b0*/  SHFL.DOWN PT, R17, R10, 0x2, 0x1f ;  /* 0x08401f000a117f89 */ /* 0x000e2400000e0000 */
[----:B0-----:R-:W-:-:S05]  /*07c0*/  FADD R17, R10, R17 ;  /* 0x000000110a117221 */ /* 0x001fca0000000000 */
[----:B------:R0:W2:Y:S02]  /*07d0*/  SHFL.DOWN PT, R12, R17, 0x1, 0x1f ;  /* 0x08201f00110c7f89 */ /* 0x0000a400000e0000 */
.L_x_41:
[----:B0-2---:R-:W-:-:S07]  /*07e0*/  FADD R17, R17, R12 ;  /* 0x0000000c11117221 */ /* 0x005fce0000000000 */
.L_x_25:
[----:B------:R-:W-:Y:S05]  /*07f0*/  BSYNC B0 ;  /* 0x0000000000007941 */ /* 0x000fea0003800000 */
.L_x_24:
[----:B------:R-:W-:Y:S05]  /*0800*/  @!P0 BRA `(.L_x_27) ;  /* 0x0000000000688947 */ /* 0x000fea0003800000 */
[----:B------:R-:W0:Y:S01]  /*0810*/  LDCU UR6, c[0x0][0x39c] ;  /* 0x00007380ff0677ac */ /* 0x000e220008000800 */
[----:B------:R-:W-:Y:S01]  /*0820*/  BSSY.RECONVERGENT B0, `(.L_x_28) ;  /* 0x000000f000007945 */ /* 0x000fe20003800200 */
[----:B0-----:R-:W-:-:S05]  /*0830*/  I2FP.F32.S32 R0, UR6 ;  /* 0x0000000600007c45 */ /* 0x001fca0008201400 */
[----:B------:R-:W-:-:S04]  /*0840*/  FADD R10, R0, 9.9999997473787516356e-06 ;  /* 0x3727c5ac000a7421 */ /* 0x000fc80000000000 */
[----:B------:R-:W0:Y:S08]  /*0850*/  MUFU.RCP R3, R10 ;  /* 0x0000000a00037308 */ /* 0x000e300000001000 */
[----:B------:R-:W2:Y:S01]  /*0860*/  FCHK P0, R17, R10 ;  /* 0x0000000a11007302 */ /* 0x000ea20000000000 */
[----:B0-----:R-:W-:-:S04]  /*0870*/  FFMA R0, -R10, R3, 1 ;  /* 0x3f8000000a007423 */ /* 0x001fc80000000103 */
[----:B------:R-:W-:-:S04]  /*0880*/  FFMA R0, R3, R0, R3 ;  /* 0x0000000003007223 */ /* 0x000fc80000000003 */
[----:B------:R-:W-:-:S04]  /*0890*/  FFMA R3, R0, R17, RZ ;  /* 0x0000001100037223 */ /* 0x000fc800000000ff */
[----:B------:R-:W-:-:S04]  /*08a0*/  FFMA R8, -R10, R3, R17 ;  /* 0x000000030a087223 */ /* 0x000fc80000000111 */
[----:B------:R-:W-:Y:S01]  /*08b0*/  FFMA R0, R0, R8, R3 ;  /* 0x0000000800007223 */ /* 0x000fe20000000003 */
[----:B--2---:R-:W-:Y:S06]  /*08c0*/  @!P0 BRA `(.L_x_29) ;  /* 0x0000000000108947 */ /* 0x004fec0003800000 */
[----:B------:R-:W-:Y:S01]  /*08d0*/  IMAD.MOV.U32 R0, RZ, RZ, R17 ;  /* 0x000000ffff007224 */ /* 0x000fe200078e0011 */
[----:B------:R-:W-:Y:S02]  /*08e0*/  MOV R3, R10 ;  /* 0x0000000a00037202 */ /* 0x000fe40000000f00 */
[----:B------:R-:W-:-:S07]  /*08f0*/  MOV R14, 0x910 ;  /* 0x00000910000e7802 */ /* 0x000fce0000000f00 */
[----:B-1----:R-:W-:Y:S05]  /*0900*/  CALL.REL.NOINC `($__internal_1_$__cuda_sm3x_div_rn_noftz_f32_slowpath) ;  /* 0x0000000400907944 */ /* 0x002fea0003c00000 */
.L_x_29:
[----:B------:R-:W-:Y:S05]  /*0910*/  BSYNC.RECONVERGENT B0 ;  /* 0x0000000000007941 */ /* 0x000fea0003800200 */
.L_x_28:
[----:B------:R-:W-:Y:S01]  /*0920*/  FSETP.GEU.AND P0, PT, |R0|, 1.175494350822287508e-38, PT ;  /* 0x008000000000780b */ /* 0x000fe20003f0e200 */
[----:B------:R-:W0:Y:S01]  /*0930*/  S2UR UR7, SR_CgaCtaId ;  /* 0x00000000000779c3 */ /* 0x000e220000008800 */
[----:B------:R-:W-:-:S11]  /*0940*/  UMOV UR6, 0x400 ;  /* 0x0000040000067882 */ /* 0x000fd60000000000 */
[----:B------:R-:W-:-:S06]  /*0950*/  @!P0 FMUL R0, R0, 16777216 ;  /* 0x4b80000000008820 */ /* 0x000fcc0000400000 */
[----:B------:R-:W2:Y:S01]  /*0960*/  MUFU.RSQ R0, R0 ;  /* 0x0000000000007308 */ /* 0x000ea20000001400 */
[----:B0-----:R-:W-:-:S06]  /*0970*/  ULEA UR6, UR7, UR6, 0x18 ;  /* 0x0000000607067291 */ /* 0x001fcc000f8ec0ff */
[----:B------:R-:W-:Y:S02]  /*0980*/  IMAD.U32 R3, RZ, RZ, UR6 ;  /* 0x00000006ff037e24 */ /* 0x000fe4000f8e00ff */
[----:B--2---:R-:W-:-:S05]  /*0990*/  @!P0 FMUL R0, R0, 4096 ;  /* 0x4580000000008820 */ /* 0x004fca0000400000 */
[----:B------:R0:W-:Y:S02]  /*09a0*/  STS [R3+0x4], R0 ;  /* 0x0000040003007388 */ /* 0x0001e40000000800 */
.L_x_27:
[----:B------:R-:W-:Y:S05]  /*09b0*/  WARPSYNC.ALL ;  /* 0x0000000000007948 */ /* 0x000fea0003800000 */
[----:B------:R-:W-:Y:S01]  /*09c0*/  BAR.SYNC.DEFER_BLOCKING 0x0 ;  /* 0x0000000000007b1d */ /* 0x000fe20000010000 */
[----:B------:R-:W-:-:S07]  /*09d0*/  ISETP.GE.AND P0, PT, R2, UR4, PT ;  /* 0x0000000402007c0c */ /* 0x000fce000bf06270 */
[----:B------:R-:W2:Y:S01]  /*09e0*/  LDC.64 R12, c[0x0][0x390] ;  /* 0x0000e400ff0c7b82 */ /* 0x000ea20000000a00 */
[----:B0-----:R-:W0:Y:S05]  /*09f0*/  LDS R3, [R3+0x4] ;  /* 0x0000040003037984 */ /* 0x001e2a0000000800 */
[----:B------:R-:W-:Y:S05]  /*0a00*/  @P0 EXIT ;  /* 0x000000000000094d */ /* 0x000fea0003800000 */
[----:B------:R-:W3:Y:S01]  /*0a10*/  LDC.64 R8, c[0x0][0x388] ;  /* 0x0000e200ff087b82 */ /* 0x000ee20000000a00 */
[-C--:B0-----:R-:W-:Y:S01]  /*0a20*/  FMUL R4, R4, R3.reuse ;  /* 0x0000000304047220 */ /* 0x081fe20000400000 */
[-C--:B------:R-:W-:Y:S01]  /*0a30*/  FMUL R0, R5, R3.reuse ;  /* 0x0000000305007220 */ /* 0x080fe20000400000 */
[-C--:B------:R-:W-:Y:S01]  /*0a40*/  FMUL R6, R6, R3.reuse ;  /* 0x0000000306067220 */ /* 0x080fe20000400000 */
[----:B------:R-:W-:Y:S01]  /*0a50*/  FMUL R10, R7, R3 ;  /* 0x00000003070a7220 */ /* 0x000fe20000400000 */
[-CC-:B--2---:R-:W-:Y:S01]  /*0a60*/  FFMA R4, R4, R12.reuse, R13.reuse ;  /* 0x0000000c04047223 */ /* 0x184fe2000000000d */
[-CC-:B------:R-:W-:Y:S01]  /*0a70*/  FFMA R5, R0, R12.reuse, R13.reuse ;  /* 0x0000000c00057223 */ /* 0x180fe2000000000d */
[-CC-:B------:R-:W-:Y:S01]  /*0a80*/  FFMA R6, R6, R12.reuse, R13.reuse ;  /* 0x0000000c06067223 */ /* 0x180fe2000000000d */
[----:B------:R-:W-:Y:S01]  /*0a90*/  FFMA R7, R10, R12, R13 ;  /* 0x0000000c0a077223 */ /* 0x000fe2000000000d */
[----:B---3--:R-:W-:-:S05]  /*0aa0*/  IMAD.WIDE R2, R2, 0x4, R8 ;  /* 0x0000000402027825 */ /* 0x008fca00078e0208 */
[----:B------:R-:W-:Y:S01]  /*0ab0*/  STG.E.128 desc[UR8][R2.64], R4 ;  /* 0x0000000402007986 */ /* 0x000fe2000c101d08 */
[----:B------:R-:W-:Y:S05]  /*0ac0*/  EXIT ;  /* 0x000000000000794d */ /* 0x000fea0003800000 */
.L_x_21:
[----:B------:R-:W-:Y:S01]  /*0ad0*/  MOV R15, 0x10 ;  /* 0x00000010000f7802 */ /* 0x000fe20000000f00 */
[----:B------:R-:W-:Y:S01]  /*0ae0*/  IMAD.MOV.U32 R13, RZ, RZ, 0x1f ;  /* 0x0000001fff0d7424 */ /* 0x000fe200078e00ff */
[----:B------:R-:W-:-:S07]  /*0af0*/  MOV R0, 0xffffffff ;  /* 0xffffffff00007802 */ /* 0x000fce0000000f00 */
[----:B01----:R-:W-:Y:S05]  /*0b00*/  WARPSYNC.COLLECTIVE R0, `(.L_x_30) ;  /* 0x0000000000087348 */ /* 0x003fea0003c00000 */
[----:B-1----:R1:W2:Y:S02]  /*0b10*/  SHFL.DOWN P1, R21, R16, R15, R13 ;  /* 0x0800000f10157389 */ /* 0x0022a4000002000d */
[----:B012---:R-:W-:Y:S05]  /*0b20*/  ENDCOLLECTIVE ;  /* 0x000000000000791b */ /* 0x007fea0003800000 */
.L_x_30:
[----:B------:R-:W-:Y:S02]  /*0b30*/  IMAD.MOV.U32 R15, RZ, RZ, 0x8 ;  /* 0x00000008ff0f7424 */ /* 0x000fe400078e00ff */
[----:B------:R-:W-:-:S04]  /*0b40*/  IMAD.MOV.U32 R17, RZ, RZ, R21 ;  /* 0x000000ffff117224 */ /* 0x000fc800078e0015 */
[----:B------:R-:W-:-:S05]  /*0b50*/  FADD R17, R17, R16 ;  /* 0x0000001011117221 */ /* 0x000fca0000000000 */
[----:B------:R-:W-:-:S07]  /*0b60*/  MOV R16, R17 ;  /* 0x0000001100107202 */ /* 0x000fce0000000f00 */
[----:B------:R-:W-:Y:S05]  /*0b70*/  WARPSYNC.COLLECTIVE R0, `(.L_x_31) ;  /* 0x0000000000087348 */ /* 0x000fea0003c00000 */
[----:B------:R0:W1:Y:S02]  /*0b80*/  SHFL.DOWN P1, R21, R16, R15, R13 ;  /* 0x0800000f10157389 */ /* 0x000064000002000d */
[----:B01----:R-:W-:Y:S05]  /*0b90*/  ENDCOLLECTIVE ;  /* 0x000000000000791b */ /* 0x003fea0003800000 */
.L_x_31:
[----:B------:R-:W-:Y:S02]  /*0ba0*/  MOV R15, 0x4 ;  /* 0x00000004000f7802 */ /* 0x000fe40000000f00 */
[----:B------:R-:W-:-:S05]  /*0bb0*/  MOV R18, R21 ;  /* 0x0000001500127202 */ /* 0x000fca0000000f00 */
[----:B------:R-:W-:-:S04]  /*0bc0*/  FADD R18, R17, R18 ;  /* 0x0000001211127221 */ /* 0x000fc80000000000 */
[----:B------:R-:W-:-:S07]  /*0bd0*/  IMAD.MOV.U32 R16, RZ, RZ, R18 ;  /* 0x000000ffff107224 */ /* 0x000fce00078e0012 */
[----:B------:R-:W-:Y:S05]  /*0be0*/  WARPSYNC.COLLECTIVE R0, `(.L_x_32) ;  /* 0x0000000000087348 */ /* 0x000fea0003c00000 */
[----:B------:R0:W1:Y:S02]  /*0bf0*/  SHFL.DOWN P1, R21, R16, R15, R13 ;  /* 0x0800000f10157389 */ /* 0x000064000002000d */
[----:B01----:R-:W-:Y:S05]  /*0c00*/  ENDCOLLECTIVE ;  /* 0x000000000000791b */ /* 0x003fea0003800000 */
.L_x_32:
[----:B------:R-:W-:Y:S02]  /*0c10*/  IMAD.MOV.U32 R15, RZ, RZ, 0x2 ;  /* 0x00000002ff0f7424 */ /* 0x000fe400078e00ff */
[----:B------:R-:W-:-:S04]  /*0c20*/  IMAD.MOV.U32 R19, RZ, RZ, R21 ;  /* 0x000000ffff137224 */ /* 0x000fc800078e0015 */
[----:B------:R-:W-:-:S05]  /*0c30*/  FADD R19, R18, R19 ;  /* 0x0000001312137221 */ /* 0x000fca0000000000 */
[----:B------:R-:W-:-:S07]  /*0c40*/  MOV R16, R19 ;  /* 0x0000001300107202 */ /* 0x000fce0000000f00 */
[----:B------:R-:W-:Y:S05]  /*0c50*/  WARPSYNC.COLLECTIVE R0, `(.L_x_33) ;  /* 0x0000000000087348 */ /* 0x000fea0003c00000 */
[----:B------:R0:W1:Y:S02]  /*0c60*/  SHFL.DOWN P1, R21, R16, R15, R13 ;  /* 0x0800000f10157389 */ /* 0x000064000002000d */
[----:B01----:R-:W-:Y:S05]  /*0c70*/  ENDCOLLECTIVE ;  /* 0x000000000000791b */ /* 0x003fea0003800000 */
.L_x_33:
[----:B------:R-:W-:Y:S02]  /*0c80*/  MOV R15, 0x1 ;  /* 0x00000001000f7802 */ /* 0x000fe40000000f00 */
[----:B------:R-:W-:-:S05]  /*0c90*/  MOV R20, R21 ;  /* 0x0000001500147202 */ /* 0x000fca0000000f00 */
[----:B------:R-:W-:-:S04]  /*0ca0*/  FADD R20, R19, R20 ;  /* 0x0000001413147221 */ /* 0x000fc80000000000 */
[----:B------:R-:W-:-:S07]  /*0cb0*/  IMAD.MOV.U32 R16, RZ, RZ, R20 ;  /* 0x000000ffff107224 */ /* 0x000fce00078e0014 */
[----:B------:R-:W-:Y:S05]  /*0cc0*/  WARPSYNC.COLLECTIVE R0, `(.L_x_34) ;  /* 0x0000000000087348 */ /* 0x000fea0003c00000 */
[----:B------:R0:W1:Y:S02]  /*0cd0*/  SHFL.DOWN P1, R21, R16, R15, R13 ;  /* 0x0800000f10157389 */ /* 0x000064000002000d */
[----:B01----:R-:W-:Y:S05]  /*0ce0*/  ENDCOLLECTIVE ;  /* 0x000000000000791b */ /* 0x003fea0003800000 */
.L_x_34:
[----:B------:R-:W-:Y:S05]  /*0cf0*/  BRA `(.L_x_35) ;  /* 0xfffffff400a87947 */ /* 0x000fea000383ffff */
.L_x_26:
[----:B--2---:R-:W-:Y:S01]  /*0d00*/  IMAD.MOV.U32 R16, RZ, RZ, R9 ;  /* 0x000000ffff107224 */ /* 0x004fe200078e0009 */
[----:B------:R-:W-:Y:S01]  /*0d10*/  MOV R15, 0x10 ;  /* 0x00000010000f7802 */ /* 0x000fe20000000f00 */
[----:B------:R-:W-:Y:S01]  /*0d20*/  IMAD.MOV.U32 R13, RZ, RZ, 0x1f ;  /* 0x0000001fff0d7424 */ /* 0x000fe200078e00ff */
[----:B------:R-:W-:-:S07]  /*0d30*/  MOV R0, 0xffffffff ;  /* 0xffffffff00007802 */ /* 0x000fce0000000f00 */
[----:B01----:R-:W-:Y:S05]  /*0d40*/  WARPSYNC.COLLECTIVE R0, `(.L_x_36) ;  /* 0x0000000000087348 */ /* 0x003fea0003c00000 */
[----:B------:R2:W3:Y:S02]  /*0d50*/  SHFL.DOWN P1, R21, R16, R15, R13 ;  /* 0x0800000f10157389 */ /* 0x0004e4000002000d */
[----:B0123--:R-:W-:Y:S05]  /*0d60*/  ENDCOLLECTIVE ;  /* 0x000000000000791b */ /* 0x00ffea0003800000 */
.L_x_36:
[----:B------:R-:W-:Y:S02]  /*0d70*/  IMAD.MOV.U32 R15, RZ, RZ, 0x8 ;  /* 0x00000008ff0f7424 */ /* 0x000fe400078e00ff */
[----:B------:R-:W-:-:S04]  /*0d80*/  IMAD.MOV.U32 R8, RZ, RZ, R21 ;  /* 0x000000ffff087224 */ /* 0x000fc800078e0015 */
[----:B------:R-:W-:-:S05]  /*0d90*/  FADD R8, R8, R9 ;  /* 0x0000000908087221 */ /* 0x000fca0000000000 */
[----:B------:R-:W-:-:S07]  /*0da0*/  MOV R16, R8 ;  /* 0x0000000800107202 */ /* 0x000fce0000000f00 */
[----:B------:R-:W-:Y:S05]  /*0db0*/  WARPSYNC.COLLECTIVE R0, `(.L_x_37) ;  /* 0x0000000000087348 */ /* 0x000fea0003c00000 */
[----:B------:R0:W1:Y:S02]  /*0dc0*/  SHFL.DOWN P1, R21, R16, R15, R13 ;  /* 0x0800000f10157389 */ /* 0x000064000002000d */
[----:B01----:R-:W-:Y:S05]  /*0dd0*/  ENDCOLLECTIVE ;  /* 0x000000000000791b */ /* 0x003fea0003800000 */
.L_x_37:
[----:B------:R-:W-:Y:S02]  /*0de0*/  MOV R15, 0x4 ;  /* 0x00000004000f7802 */ /* 0x000fe40000000f00 */
[----:B------:R-:W-:-:S05]  /*0df0*/  MOV R11, R21 ;  /* 0x00000015000b7202 */ /* 0x000fca0000000f00 */
[----:B------:R-:W-:-:S04]  /*0e00*/  FADD R11, R8, R11 ;  /* 0x0000000b080b7221 */ /* 0x000fc80000000000 */
[----:B------:R-:W-:-:S07]  /*0e10*/  IMAD.MOV.U32 R16, RZ, RZ, R11 ;  /* 0x000000ffff107224 */ /* 0x000fce00078e000b */
[----:B------:R-:W-:Y:S05]  /*0e20*/  WARPSYNC.COLLECTIVE R0, `(.L_x_38) ;  /* 0x0000000000087348 */ /* 0x000fea0003c00000 */
[----:B------:R0:W1:Y:S02]  /*0e30*/  SHFL.DOWN P1, R21, R16, R15, R13 ;  /* 0x0800000f10157389 */ /* 0x000064000002000d */
[----:B01----:R-:W-:Y:S05]  /*0e40*/  ENDCOLLECTIVE ;  /* 0x000000000000791b */ /* 0x003fea0003800000 */
.L_x_38:
[----:B------:R-:W-:Y:S02]  /*0e50*/  IMAD.MOV.U32 R15, RZ, RZ, 0x2 ;  /* 0x00000002ff0f7424 */ /* 0x000fe400078e00ff */
[----:B------:R-:W-:-:S04]  /*0e60*/  IMAD.MOV.U32 R10, RZ, RZ, R21 ;  /* 0x000000ffff0a7224 */ /* 0x000fc800078e0015 */
[----:B------:R-:W-:-:S05]  /*0e70*/  FADD R10, R11, R10 ;  /* 0x0000000a0b0a7221 */ /* 0x000fca0000000000 */
[----:B------:R-:W-:-:S07]  /*0e80*/  MOV R16, R10 ;  /* 0x0000000a00107202 */ /* 0x000fce0000000f00 */
[----:B------:R-:W-:Y:S05]  /*0e90*/  WARPSYNC.COLLECTIVE R0, `(.L_x_39) ;  /* 0x0000000000087348 */ /* 0x000fea0003c00000 */
[----:B------:R0:W1:Y:S02]  /*0ea0*/  SHFL.DOWN P1, R21, R16, R15, R13 ;  /* 0x0800000f10157389 */ /* 0x000064000002000d */
[----:B01----:R-:W-:Y:S05]  /*0eb0*/  ENDCOLLECTIVE ;  /* 0x000000000000791b */ /* 0x003fea0003800000 */
.L_x_39:
[----:B------:R-:W-:Y:S01]  /*0ec0*/  IMAD.MOV.U32 R15, RZ, RZ, 0x1 ;  /* 0x00000001ff0f7424 */ /* 0x000fe200078e00ff */
[----:B------:R-:W-:-:S05]  /*0ed0*/  MOV R17, R21 ;  /* 0x0000001500117202 */ /* 0x000fca0000000f00 */
[----:B------:R-:W-:-:S05]  /*0ee0*/  FADD R17, R10, R17 ;  /* 0x000000110a117221 */ /* 0x000fca0000000000 */
[----:B------:R-:W-:-:S07]  /*0ef0*/  MOV R16, R17 ;  /* 0x0000001100107202 */ /* 0x000fce0000000f00 */
[----:B------:R-:W-:Y:S05]  /*0f00*/  WARPSYNC.COLLECTIVE R0, `(.L_x_40) ;  /* 0x0000000000087348 */ /* 0x000fea0003c00000 */
[----:B------:R0:W1:Y:S02]  /*0f10*/  SHFL.DOWN P1, R21, R16, R15, R13 ;  /* 0x0800000f10157389 */ /* 0x000064000002000d */
[----:B01----:R-:W-:Y:S05]  /*0f20*/  ENDCOLLECTIVE ;  /* 0x000000000000791b */ /* 0x003fea0003800000 */
.L_x_40:
[----:B------:R-:W-:Y:S01]  /*0f30*/  MOV R12, R21 ;  /* 0x00000015000c7202 */ /* 0x000fe20000000f00 */
[----:B------:R-:W-:Y:S06]  /*0f40*/  BRA `(.L_x_41) ;  /* 0xfffffff800247947 */ /* 0x000fec000383ffff */
        .weak           $__internal_1_$__cuda_sm3x_div_rn_noftz_f32_slowpath
        .type           $__internal_1_$__cuda_sm3x_div_rn_noftz_f32_slowpath,@function
        .size           $__internal_1_$__cuda_sm3x_div_rn_noftz_f32_slowpath,(.L_x_89 - $__internal_1_$__cuda_sm3x_div_rn_noftz_f32_slowpath)
$__internal_1_$__cuda_sm3x_div_rn_noftz_f32_slowpath:
        /* <DEDUP_REMOVED lines=29> */
[----:B------:R-:W-:Y:S01]  /*1120*/  @P0 MOV R15, RZ ;  /* 0x000000ff000f0202 */ /* 0x000fe20000000f00 */
[----:B------:R-:W-:Y:S02]  /*1130*/  @!P0 IMAD.MOV.U32 R15, RZ, RZ, -0x40 ;  /* 0xffffffc0ff0f8424 */ /* 0x000fe400078e00ff */
[----:B------:R-:W-:Y:S01]  /*1140*/  @!P0 FFMA R0, R0, 1.84467440737095516160e+19, RZ ;  /* 0x5f80000000008823 */ /* 0x000fe200000000ff */
[----:B------:R-:W-:Y:S02]  /*1150*/  @!P1 FFMA R3, R3, 1.84467440737095516160e+19, RZ ;  /* 0x5f80000003039823 */ /* 0x000fe400000000ff */
[----:B------:R-:W-:-:S07]  /*1160*/  @!P1 IADD3 R15, PT, PT, R15, 0x40, RZ ;  /* 0x000000400f0f9810 */ /* 0x000fce0007ffe0ff */
.L_x_43:
        /* <DEDUP_REMOVED lines=17> */
[----:B------:R-:W-:-:S04]  /*1280*/  LOP3.LUT R13, R13, 0xff, RZ, 0xc0, !PT ;  /* 0x000000ff0d0d7812 */ /* 0x000fc800078ec0ff */
[----:B------:R-:W-:-:S05]  /*1290*/  IADD3 R19, PT, PT, R13, R18, RZ ;  /* 0x000000120d137210 */ /* 0x000fca0007ffe0ff */
[----:B------:R-:W-:-:S05]  /*12a0*/  VIADD R13, R19, 0xffffffff ;  /* 0xffffffff130d7836 */ /* 0x000fca0000000000 */
        /* <DEDUP_REMOVED lines=10> */
[C---:B------:R-:W-:Y:S02]  /*1350*/  IADD3 R18, PT, PT, R19.reuse, 0x20, RZ ;  /* 0x0000002013127810 */ /* 0x040fe40007ffe0ff */
[----:B------:R-:W-:Y:S02]  /*1360*/  ISETP.NE.AND P2, PT, R19, RZ, PT ;  /* 0x000000ff1300720c */ /* 0x000fe40003f45270 */
[----:B------:R-:W-:Y:S01]  /*1370*/  LOP3.LUT R15, R13, 0x7fffff, RZ, 0xc0, !PT ;  /* 0x007fffff0d0f7812 */ /* 0x000fe200078ec0ff */
[CCC-:B------:R-:W-:Y:S01]  /*1380*/  FFMA.RP R13, R3.reuse, R17.reuse, R16.reuse ;  /* 0x00000011030d7223 */ /* 0x1c0fe20000008010 */
[----:B------:R-:W-:Y:S01]  /*1390*/  FFMA.RM R16, R3, R17, R16 ;  /* 0x0000001103107223 */ /* 0x000fe20000004010 */
[----:B------:R-:W-:Y:S02]  /*13a0*/  ISETP.NE.AND P1, PT, R19, RZ, PT ;  /* 0x000000ff1300720c */ /* 0x000fe40003f25270 */
[----:B------:R-:W-:-:S02]  /*13b0*/  LOP3.LUT R15, R15, 0x800000, RZ, 0xfc, !PT ;  /* 0x008000000f0f7812 */ /* 0x000fc400078efcff */
[----:B------:R-:W-:Y:S02]  /*13c0*/  IADD3 R3, PT, PT, -R19, RZ, RZ ;  /* 0x000000ff13037210 */ /* 0x000fe40007ffe1ff */
[----:B------:R-:W-:Y:S02]  /*13d0*/  SHF.L.U32 R18, R15, R18, RZ ;  /* 0x000000120f127219 */ /* 0x000fe400000006ff */
[----:B------:R-:W-:Y:S02]  /*13e0*/  FSETP.NEU.FTZ.AND P0, PT, R13, R16, PT ;  /* 0x000000100d00720b */ /* 0x000fe40003f1d000 */
[----:B------:R-:W-:Y:S02]  /*13f0*/  SEL R16, R3, RZ, P2 ;  /* 0x000000ff03107207 */ /* 0x000fe40001000000 */
[----:B------:R-:W-:Y:S02]  /*1400*/  ISETP.NE.AND P1, PT, R18, RZ, P1 ;  /* 0x000000ff1200720c */ /* 0x000fe40000f25270 */
[----:B------:R-:W-:-:S02]  /*1410*/  SHF.R.U32.HI R16, RZ, R16, R15 ;  /* 0x00000010ff107219 */ /* 0x000fc4000001160f */
[----:B------:R-:W-:Y:S02]  /*1420*/  PLOP3.LUT P0, PT, P0, P1, PT, 0xf8, 0x8f ;  /* 0x00000000008f781c */ /* 0x000fe40000703f70 */
[----:B------:R-:W-:Y:S02]  /*1430*/  SHF.R.U32.HI R18, RZ, 0x1, R16 ;  /* 0x00000001ff127819 */ /* 0x000fe40000011610 */
[----:B------:R-:W-:-:S04]  /*1440*/  SEL R3, RZ, 0x1, !P0 ;  /* 0x00000001ff037807 */ /* 0x000fc80004000000 */
[----:B------:R-:W-:-:S04]  /*1450*/  LOP3.LUT R3, R3, 0x1, R18, 0xf8, !PT ;  /* 0x0000000103037812 */ /* 0x000fc800078ef812 */
[----:B------:R-:W-:-:S05]  /*1460*/  LOP3.LUT R3, R3, R16, RZ, 0xc0, !PT ;  /* 0x0000001003037212 */ /* 0x000fca00078ec0ff */
[----:B------:R-:W-:-:S05]  /*1470*/  IMAD.IADD R3, R18, 0x1, R3 ;  /* 0x0000000112037824 */ /* 0x000fca00078e0203 */
[----:B------:R-:W-:Y:S01]  /*1480*/  LOP3.LUT R0, R3, R0, RZ, 0xfc, !PT ;  /* 0x0000000003007212 */ /* 0x000fe200078efcff */
[----:B------:R-:W-:Y:S06]  /*1490*/  BRA `(.L_x_51) ;  /* 0x0000000000107947 */ /* 0x000fec0003800000 */
.L_x_50:
[----:B------:R-:W-:-:S04]  /*14a0*/  LOP3.LUT R0, R0, 0x80000000, RZ, 0xc0, !PT ;  /* 0x8000000000007812 */ /* 0x000fc800078ec0ff */
[----:B------:R-:W-:Y:S01]  /*14b0*/  LOP3.LUT R0, R0, 0x7f800000, RZ, 0xfc, !PT ;  /* 0x7f80000000007812 */ /* 0x000fe200078efcff */
[----:B------:R-:W-:Y:S06]  /*14c0*/  BRA `(.L_x_51) ;  /* 0x0000000000047947 */ /* 0x000fec0003800000 */
.L_x_49:
[----:B------:R-:W-:-:S07]  /*14d0*/  LEA R0, R18, R0, 0x17 ;  /* 0x0000000012007211 */ /* 0x000fce00078eb8ff */
.L_x_51:
[----:B------:R-:W-:Y:S05]  /*14e0*/  BSYNC.RECONVERGENT B2 ;  /* 0x0000000000027941 */ /* 0x000fea0003800200 */
.L_x_48:
[----:B------:R-:W-:Y:S05]  /*14f0*/  BRA `(.L_x_52) ;  /* 0x0000000000207947 */ /* 0x000fea0003800000 */
.L_x_47:
[----:B------:R-:W-:-:S04]  /*1500*/  LOP3.LUT R0, R3, 0x80000000, R0, 0x48, !PT ;  /* 0x8000000003007812 */ /* 0x000fc800078e4800 */
[----:B------:R-:W-:Y:S01]  /*1510*/  LOP3.LUT R0, R0, 0x7f800000, RZ, 0xfc, !PT ;  /* 0x7f80000000007812 */ /* 0x000fe200078efcff */
[----:B------:R-:W-:Y:S06]  /*1520*/  BRA `(.L_x_52) ;  /* 0x0000000000147947 */ /* 0x000fec0003800000 */
.L_x_46:
[----:B------:R-:W-:Y:S01]  /*1530*/  LOP3.LUT R0, R3, 0x80000000, R0, 0x48, !PT ;  /* 0x8000000003007812 */ /* 0x000fe200078e4800 */
[----:B------:R-:W-:Y:S06]  /*1540*/  BRA `(.L_x_52) ;  /* 0x00000000000c7947 */ /* 0x000fec0003800000 */
.L_x_45:
[----:B------:R-:W0:Y:S01]  /*1550*/  MUFU.RSQ R0, -QNAN ;  /* 0xffc0000000007908 */ /* 0x000e220000001400 */
[----:B------:R-:W-:Y:S05]  /*1560*/  BRA `(.L_x_52) ;  /* 0x0000000000047947 */ /* 0x000fea0003800000 */
.L_x_44:
[----:B------:R-:W-:-:S07]  /*1570*/  FADD.FTZ R0, R0, R3 ;  /* 0x0000000300007221 */ /* 0x000fce0000010000 */
.L_x_52:
[----:B------:R-:W-:Y:S05]  /*1580*/  BSYNC.RECONVERGENT B1 ;  /* 0x0000000000017941 */ /* 0x000fea0003800200 */
.L_x_42:
[----:B------:R-:W-:-:S04]  /*1590*/  HFMA2 R15, -RZ, RZ, 0, 0 ;  /* 0x00000000ff0f7431 */ /* 0x000fc800000001ff */
[----:B0-----:R-:W-:Y:S05]  /*15a0*/  RET.REL.NODEC R14 `(_Z23layer_norm_float4_blockPfS_ffii) ;  /* 0xffffffe80e947950 */ /* 0x001fea0003c3ffff */
.L_x_53:
        /* <DEDUP_REMOVED lines=13> */
.L_x_89:


//--------------------- .text._Z10layer_normPfS_ffii --------------------------
	.section	.text._Z10layer_normPfS_ffii,"ax",@progbits
	.align	128
        .global         _Z10layer_normPfS_ffii
        .type           _Z10layer_normPfS_ffii,@function
        .size           _Z10layer_normPfS_ffii,(.L_x_90 - _Z10layer_normPfS_ffii)
        .other          _Z10layer_normPfS_ffii,@"STO_CUDA_ENTRY STV_DEFAULT"
_Z10layer_normPfS_ffii:
.text._Z10layer_normPfS_ffii:
[----:B------:R-:W-:Y:S01]  /*0000*/  LDC R1, c[0x0][0x37c] ;  /* 0x0000df00ff017b82 */ /* 0x000fe20000000800 */
[----:B------:R-:W0:Y:S07]  /*0010*/  S2R R4, SR_TID.X ;  /* 0x0000000000047919 */ /* 0x000e2e0000002100 */
[----:B------:R-:W0:Y:S01]  /*0020*/  S2UR UR6, SR_CTAID.X ;  /* 0x00000000000679c3 */ /* 0x000e220000002500 */
[----:B------:R-:W1:Y:S01]  /*0030*/  LDCU.64 UR4, c[0x0][0x398] ;  /* 0x00007300ff0477ac */ /* 0x000e620008000a00 */
[----:B------:R-:W-:Y:S01]  /*0040*/  IMAD.MOV.U32 R5, RZ, RZ, RZ ;  /* 0x000000ffff057224 */ /* 0x000fe200078e00ff */
[----:B------:R-:W2:Y:S05]  /*0050*/  LDCU.64 UR8, c[0x0][0x358] ;  /* 0x00006b00ff0877ac */ /* 0x000eaa0008000a00 */
[----:B------:R-:W0:Y:S01]  /*0060*/  LDC R7, c[0x0][0x360] ;  /* 0x0000d800ff077b82 */ /* 0x000e220000000800 */
[----:B-1----:R-:W-:Y:S01]  /*0070*/  UIMAD UR4, UR5, UR4, URZ ;  /* 0x00000004050472a4 */ /* 0x002fe2000f8e02ff */
[----:B0-----:R-:W-:-:S05]  /*0080*/  IMAD R2, R7, UR6, R4 ;  /* 0x0000000607027c24 */ /* 0x001fca000f8e0204 */
[----:B------:R-:W-:-:S13]  /*0090*/  ISETP.GE.AND P0, PT, R2, UR4, PT ;  /* 0x0000000402007c0c */ /* 0x000fda000bf06270 */
[----:B------:R-:W0:Y:S02]  /*00a0*/  @!P0 LDC.64 R8, c[0x0][0x380] ;  /* 0x0000e000ff088b82 */ /* 0x000e240000000a00 */
[----:B0-----:R-:W-:-:S05]  /*00b0*/  @!P0 IMAD.WIDE R8, R2, 0x4, R8 ;  /* 0x0000000402088825 */ /* 0x001fca00078e0208 */
[----:B--2---:R0:W2:Y:S01]  /*00c0*/  @!P0 LDG.E R5, desc[UR8][R8.64] ;  /* 0x0000000808058981 */ /* 0x0040a2000c1e1900 */
[----:B------:R-:W1:Y:S01]  /*00d0*/  S2UR UR7, SR_CgaCtaId ;  /* 0x00000000000779c3 */ /* 0x000e620000008800 */
[----:B------:R-:W-:Y:S01]  /*00e0*/  UMOV UR6, 0x400 ;  /* 0x0000040000067882 */ /* 0x000fe20000000000 */
[----:B------:R-:W-:Y:S02]  /*00f0*/  ISETP.GT.U32.AND P1, PT, R4, 0x1f, PT ;  /* 0x0000001f0400780c */ /* 0x000fe40003f24070 */
[----:B0-----:R-:W-:-:S04]  /*0100*/  SHF.R.U32.HI R8, RZ, 0x3, R4 ;  /* 0x00000003ff087819 */ /* 0x001fc80000011604 */
[----:B------:R-:W-:Y:S01]  /*0110*/  LOP3.LUT R8, R8, 0x7c, RZ, 0xc0, !PT ;  /* 0x0000007c08087812 */ /* 0x000fe200078ec0ff */
[----:B--2---:R-:W0:Y:S02]  /*0120*/  SHFL.DOWN PT, R0, R5, 0x10, 0x1f ;  /* 0x0a001f0005007f89 */ /* 0x004e2400000e0000 */
[----:B0-----:R-:W-:-:S05]  /*0130*/  FADD R0, R0, R5 ;  /* 0x0000000500007221 */ /* 0x001fca0000000000 */
[----:B------:R-:W0:Y:S02]  /*0140*/  SHFL.DOWN PT, R3, R0, 0x8, 0x1f ;  /* 0x09001f0000037f89 */ /* 0x000e2400000e0000 */
[----:B0-----:R-:W-:-:S05]  /*0150*/  FADD R6, R0, R3 ;  /* 0x0000000300067221 */ /* 0x001fca0000000000 */
[----:B------:R-:W0:Y:S02]  /*0160*/  SHFL.DOWN PT, R3, R6, 0x4, 0x1f ;  /* 0x08801f0006037f89 */ /* 0x000e2400000e0000 */
[----:B0-----:R-:W-:Y:S01]  /*0170*/  FADD R11, R6, R3 ;  /* 0x00000003060b7221 */ /* 0x001fe20000000000 */
[----:B------:R-:W-:Y:S01]  /*0180*/  IMAD.U32 R3, RZ, RZ, UR6 ;  /* 0x00000006ff037e24 */ /* 0x000fe2000f8e00ff */
[----:B------:R-:W-:-:S03]  /*0190*/  LOP3.LUT P0, R6, R4, 0x1f, RZ, 0xc0, !PT ;  /* 0x0000001f04067812 */ /* 0x000fc6000780c0ff */
[----:B------:R-:W0:Y:S01]  /*01a0*/  SHFL.DOWN PT, R10, R11, 0x2, 0x1f ;  /* 0x08401f000b0a7f89 */ /* 0x000e2200000e0000 */
[----:B------:R-:W-:Y:S02]  /*01b0*/  VIADD R9, R3, 0x8 ;  /* 0x0000000803097836 */ /* 0x000fe40000000000 */
[----:B0-----:R-:W-:Y:S01]  /*01c0*/  FADD R12, R11, R10 ;  /* 0x0000000a0b0c7221 */ /* 0x001fe20000000000 */
[----:B-1----:R-:W-:-:S04]  /*01d0*/  MOV R10, UR7 ;  /* 0x00000007000a7c02 */ /* 0x002fc80008000f00 */
[----:B------:R-:W0:Y:S01]  /*01e0*/  SHFL.DOWN PT, R13, R12, 0x1, 0x1f ;  /* 0x08201f000c0d7f89 */ /* 0x000e2200000e0000 */
[----:B------:R-:W-:-:S05]  /*01f0*/  LEA R9, R10, R9, 0x18 ;  /* 0x000000090a097211 */ /* 0x000fca00078ec0ff */
[----:B------:R-:W-:Y:S01]  /*0200*/  IMAD.IADD R8, R8, 0x1, R9 ;  /* 0x0000000108087824 */ /* 0x000fe200078e0209 */
[----:B------:R-:W-:Y:S01]  /*0210*/  LEA R9, R6, R9, 0x2 ;  /* 0x0000000906097211 */ /* 0x000fe200078e10ff */
[----:B0-----:R-:W-:-:S05]  /*0220*/  FADD R13, R12, R13 ;  /* 0x0000000d0c0d7221 */ /* 0x001fca0000000000 */
[----:B------:R0:W-:Y:S01]  /*0230*/  @!P0 STS [R8], R13 ;  /* 0x0000000d08008388 */ /* 0x0001e20000000800 */
[----:B------:R-:W-:Y:S01]  /*0240*/  BAR.SYNC.DEFER_BLOCKING 0x0 ;  /* 0x0000000000007b1d */ /* 0x000fe20000010000 */
[----:B------:R-:W-:-:S05]  /*0250*/  PLOP3.LUT P0, PT, PT, PT, PT, 0x8, 0x80 ;  /* 0x000000000080781c */ /* 0x000fca0003f0e170 */
[----:B------:R-:W-:Y:S08]  /*0260*/  @P1 BRA `(.L_x_54) ;  /* 0x0000000000a01947 */ /* 0x000ff00003800000 */
[----:B------:R-:W-:Y:S01]  /*0270*/  SHF.R.U32.HI R11, RZ, 0x5, R7 ;  /* 0x00000005ff0b7819 */ /* 0x000fe20000011607 */
[----:B------:R-:W-:Y:S01]  /*0280*/  IMAD.MOV.U32 R0, RZ, RZ, RZ ;  /* 0x000000ffff007224 */ /* 0x000fe200078e00ff */
[----:B------:R-:W-:Y:S02]  /*0290*/  UMOV UR6, 0xffffffff ;  /* 0xffffffff00067882 */ /* 0x000fe40000000000 */
[----:B------:R-:W-:-:S13]  /*02a0*/  ISETP.GE.U32.AND P1, PT, R6, R11, PT ;  /* 0x0000000b0600720c */ /* 0x000fda0003f26070 */
[----:B------:R1:W2:Y:S01]  /*02b0*/  @!P1 LDS R0, [R9] ;  /* 0x0000000009009984 */ /* 0x0002a20000000800 */
[----:B------:R-:W-:Y:S05]  /*02c0*/  BRA.DIV UR6, `(.L_x_55) ;  /* 0x0000000606c47947 */ /* 0x000fea000b800000 */
[----:B--2---:R-:W2:Y:S02]  /*02d0*/  SHFL.DOWN PT, R11, R0, 0x10, 0x1f ;  /* 0x0a001f00000b7f89 */ /* 0x004ea400000e0000 */
[----:B--2---:R-:W-:-:S05]  /*02e0*/  FADD R11, R11, R0 ;  /* 0x000000000b0b7221 */ /* 0x004fca0000000000 */
[----:B------:R-:W2:Y:S02]  /*02f0*/  SHFL.DOWN PT, R12, R11, 0x8, 0x1f ;  /* 0x09001f000b0c7f89 */ /* 0x000ea400000e0000 */
[----:B--2---:R-:W-:-:S05]  /*0300*/  FADD R12, R11, R12 ;  /* 0x0000000c0b0c7221 */ /* 0x004fca0000000000 */
[----:B0-----:R-:W0:Y:S02]  /*0310*/  SHFL.DOWN PT, R13, R12, 0x4, 0x1f ;  /* 0x08801f000c0d7f89 */ /* 0x001e2400000e0000 */
[----:B0-----:R-:W-:-:S05]  /*0320*/  FADD R13, R12, R13 ;  /* 0x0000000d0c0d7221 */ /* 0x001fca0000000000 */
[----:B------:R-:W0:Y:S02]  /*0330*/  SHFL.DOWN PT, R14, R13, 0x2, 0x1f ;  /* 0x08401f000d0e7f89 */ /* 0x000e2400000e0000 */
[----:B0-----:R-:W-:-:S05]  /*0340*/  FADD R14, R13, R14 ;  /* 0x0000000e0d0e7221 */ /* 0x001fca0000000000 */
[----:B------:R0:W2:Y:S02]  /*0350*/  SHFL.DOWN PT, R15, R14, 0x1, 0x1f ;  /* 0x08201f000e0f7f89 */ /* 0x0000a400000e0000 */
.L_x_69:
        /* <DEDUP_REMOVED lines=15> */
[----:B01----:R-:W-:Y:S05]  /*0450*/  CALL.REL.NOINC `($__internal_2_$__cuda_sm3x_div_rn_noftz_f32_slowpath) ;  /* 0x0000000800847944 */ /* 0x003fea0003c00000 */
[----:B------:R-:W-:-:S07]  /*0460*/  IMAD.MOV.U32 R11, RZ, RZ, R0 ;  /* 0x000000ffff0b7224 */ /* 0x000fce00078e0000 */
.L_x_57:
[----:B------:R-:W-:Y:S05]  /*0470*/  BSYNC.RECONVERGENT B0 ;  /* 0x0000000000007941 */ /* 0x000fea0003800200 */
.L_x_56:
[----:B------:R-:W2:Y:S01]  /*0480*/  S2UR UR7, SR_CgaCtaId ;  /* 0x00000000000779c3 */ /* 0x000ea20000008800 */
[----:B------:R-:W-:Y:S01]  /*0490*/  UMOV UR6, 0x400 ;  /* 0x0000040000067882 */ /* 0x000fe20000000000 */
[----:B------:R-:W-:Y:S02]  /*04a0*/  PLOP3.LUT P0, PT, PT, PT, PT, 0x80, 0x8 ;  /* 0x000000000008781c */ /* 0x000fe40003f0f070 */
[----:B------:R-:W-:Y:S01]  /*04b0*/  MOV R3, UR6 ;  /* 0x0000000600037c02 */ /* 0x000fe20008000f00 */
[----:B--2---:R-:W-:-:S05]  /*04c0*/  IMAD.U32 R10, RZ, RZ, UR7 ;  /* 0x00000007ff0a7e24 */ /* 0x004fca000f8e00ff */
[----:B------:R-:W-:-:S05]  /*04d0*/  LEA R0, R10, R3, 0x18 ;  /* 0x000000030a007211 */ /* 0x000fca00078ec0ff */
[----:B------:R2:W-:Y:S02]  /*04e0*/  STS [R0], R11 ;  /* 0x0000000b00007388 */ /* 0x0005e40000000800 */
.L_x_54:
[----:B------:R-:W-:Y:S05]  /*04f0*/  WARPSYNC.ALL ;  /* 0x0000000000007948 */ /* 0x000fea0003800000 */
[----:B------:R-:W-:Y:S01]  /*0500*/  BAR.SYNC.DEFER_BLOCKING 0x0 ;  /* 0x0000000000007b1d */ /* 0x000fe20000010000 */
[----:B--2---:R-:W-:Y:S02]  /*0510*/  LEA R0, R10, R3, 0x18 ;  /* 0x000000030a007211 */ /* 0x004fe400078ec0ff */
[----:B------:R-:W-:-:S03]  /*0520*/  ISETP.NE.AND P1, PT, R6, RZ, PT ;  /* 0x000000ff0600720c */ /* 0x000fc60003f25270 */
[----:B------:R-:W-:Y:S01]  /*0530*/  BSSY B0, `(.L_x_58) ;  /* 0x0000022000007945 */ /* 0x000fe20003800000 */
[----:B------:R-:W2:Y:S02]  /*0540*/  LDS R10, [R0] ;  /* 0x00000000000a7984 */ /* 0x000ea40000000800 */
[----:B--2---:R-:W-:-:S04]  /*0550*/  FADD R10, -R10, R5 ;  /* 0x000000050a0a7221 */ /* 0x004fc80000000100 */
[----:B------:R-:W-:-:S05]  /*0560*/  FMUL R10, R10, R10 ;  /* 0x0000000a0a0a7220 */ /* 0x000fca0000400000 */
        /* <DEDUP_REMOVED lines=24> */
[----:B------:R-:W2:Y:S02]  /*06f0*/  SHFL.DOWN PT, R6, R7, 0x4, 0x1f ;  /* 0x08801f0007067f89 */ /* 0x000ea400000e0000 */
[----:B--2---:R-:W-:-:S05]  /*0700*/  FADD R6, R7, R6 ;  /* 0x0000000607067221 */ /* 0x004fca0000000000 */
[----:B01----:R-:W0:Y:S02]  /*0710*/  SHFL.DOWN PT, R9, R6, 0x2, 0x1f ;  /* 0x08401f0006097f89 */ /* 0x003e2400000e0000 */
[----:B0-----:R-:W-:-:S05]  /*0720*/  FADD R9, R6, R9 ;  /* 0x0000000906097221 */ /* 0x001fca0000000000 */
[----:B------:R0:W1:Y:S02]  /*0730*/  SHFL.DOWN PT, R8, R9, 0x1, 0x1f ;  /* 0x08201f0009087f89 */ /* 0x00006400000e0000 */
.L_x_75:
[----:B-1----:R-:W-:-:S07]  /*0740*/  FADD R13, R9, R8 ;  /* 0x00000008090d7221 */ /* 0x002fce0000000000 */
.L_x_59:
[----:B------:R-:W-:Y:S05]  /*0750*/  BSYNC B0 ;  /* 0x0000000000007941 */ /* 0x000fea0003800000 */
.L_x_58:
[----:B------:R-:W-:Y:S05]  /*0760*/  @!P0 BRA `(.L_x_61) ;  /* 0x0000000000688947 */ /* 0x000fea0003800000 */
[----:B------:R-:W2:Y:S01]  /*0770*/  LDCU UR6, c[0x0][0x39c] ;  /* 0x00007380ff0677ac */ /* 0x000ea20008000800 */
[----:B------:R-:W-:Y:S01]  /*0780*/  BSSY.RECONVERGENT B0, `(.L_x_62) ;  /* 0x000000f000007945 */ /* 0x000fe20003800200 */
[----:B--2---:R-:W-:-:S05]  /*0790*/  I2FP.F32.S32 R0, UR6 ;  /* 0x0000000600007c45 */ /* 0x004fca0008201400 */
        /* <DEDUP_REMOVED lines=9> */
[----:B------:R-:W-:Y:S01]  /*0830*/  IMAD.MOV.U32 R0, RZ, RZ, R13 ;  /* 0x000000ffff007224 */ /* 0x000fe200078e000d */
[----:B------:R-:W-:Y:S02]  /*0840*/  MOV R3, R6 ;  /* 0x0000000600037202 */ /* 0x000fe40000000f00 */
[----:B------:R-:W-:-:S07]  /*0850*/  MOV R10, 0x870 ;  /* 0x00000870000a7802 */ /* 0x000fce0000000f00 */
[----:B01----:R-:W-:Y:S05]  /*0860*/  CALL.REL.NOINC `($__internal_2_$__cuda_sm3x_div_rn_noftz_f32_slowpath) ;  /* 0x0000000400807944 */ /* 0x003fea0003c00000 */
.L_x_63:
[----:B------:R-:W-:Y:S05]  /*0870*/  BSYNC.RECONVERGENT B0 ;  /* 0x0000000000007941 */ /* 0x000fea0003800200 */
.L_x_62:
[----:B------:R-:W-:Y:S01]  /*0880*/  FSETP.GEU.AND P0, PT, |R0|, 1.175494350822287508e-38, PT ;  /* 0x008000000000780b */ /* 0x000fe20003f0e200 */
[----:B------:R-:W2:Y:S01]  /*0890*/  S2UR UR7, SR_CgaCtaId ;  /* 0x00000000000779c3 */ /* 0x000ea20000008800 */
[----:B------:R-:W-:-:S11]  /*08a0*/  UMOV UR6, 0x400 ;  /* 0x0000040000067882 */ /* 0x000fd60000000000 */
[----:B------:R-:W-:-:S04]  /*08b0*/  @!P0 FMUL R0, R0, 16777216 ;  /* 0x4b80000000008820 */ /* 0x000fc80000400000 */
[----:B------:R3:W4:Y:S01]  /*08c0*/  MUFU.RSQ R3, R0 ;  /* 0x0000000000037308 */ /* 0x0007220000001400 */
[----:B--2---:R-:W-:-:S06]  /*08d0*/  ULEA UR6, UR7, UR6, 0x18 ;  /* 0x0000000607067291 */ /* 0x004fcc000f8ec0ff */
[----:B---3--:R-:W-:Y:S02]  /*08e0*/  IMAD.U32 R0, RZ, RZ, UR6 ;  /* 0x00000006ff007e24 */ /* 0x008fe4000f8e00ff */
[----:B----4-:R-:W-:-:S05]  /*08f0*/  @!P0 FMUL R3, R3, 4096 ;  /* 0x4580000003038820 */ /* 0x010fca0000400000 */
[----:B------:R2:W-:Y:S02]  /*0900*/  STS [R0+0x4], R3 ;  /* 0x0000040300007388 */ /* 0x0005e40000000800 */
.L_x_61:
[----:B------:R-:W-:Y:S05]  /*0910*/  WARPSYNC.ALL ;  /* 0x0000000000007948 */ /* 0x000fea0003800000 */
[----:B------:R-:W-:Y:S01]  /*0920*/  BAR.SYNC.DEFER_BLOCKING 0x0 ;  /* 0x0000000000007b1d */ /* 0x000fe20000010000 */
[----:B------:R-:W-:-:S13]  /*0930*/  ISETP.GE.AND P0, PT, R2, UR4, PT ;  /* 0x0000000402007c0c */ /* 0x000fda000bf06270 */
[----:B------:R-:W-:Y:S05]  /*0940*/  @P0 EXIT ;  /* 0x000000000000094d */ /* 0x000fea0003800000 */
[----:B01----:R-:W0:Y:S01]  /*0950*/  LDS.64 R8, [R0] ;  /* 0x0000000000087984 */ /* 0x003e220000000a00 */
[----:B------:R-:W2:Y:S08]  /*0960*/  LDC.64 R6, c[0x0][0x388] ;  /* 0x0000e200ff067b82 */ /* 0x000eb00000000a00 */
[----:B------:R-:W1:Y:S01]  /*0970*/  LDC.64 R10, c[0x0][0x390] ;  /* 0x0000e400ff0a7b82 */ /* 0x000e620000000a00 */
[----:B--2---:R-:W-:-:S04]  /*0980*/  IMAD.WIDE R2, R2, 0x4, R6 ;  /* 0x0000000402027825 */ /* 0x004fc800078e0206 */
[----:B0-----:R-:W-:-:S04]  /*0990*/  FADD R8, -R8, R5 ;  /* 0x0000000508087221 */ /* 0x001fc80000000100 */
[----:B------:R-:W-:-:S04]  /*09a0*/  FMUL R8, R8, R9 ;  /* 0x0000000908087220 */ /* 0x000fc80000400000 */
[----:B-1----:R-:W-:-:S05]  /*09b0*/  FFMA R5, R8, R10, R11 ;  /* 0x0000000a08057223 */ /* 0x002fca000000000b */
[----:B------:R-:W-:Y:S01]  /*09c0*/  STG.E desc[UR8][R2.64], R5 ;  /* 0x0000000502007986 */ /* 0x000fe2000c101908 */
[----:B------:R-:W-:Y:S05]  /*09d0*/  EXIT ;  /* 0x000000000000794d */ /* 0x000fea0003800000 */
.L_x_55:
[----:B------:R-:W-:Y:S01]  /*09e0*/  HFMA2 R19, -RZ, RZ, 0, 1.847743988037109375e-06 ;  /* 0x0000001fff137431 */ /* 0x000fe200000001ff */
[----:B--2---:R-:W-:Y:S01]  /*09f0*/  MOV R17, R0 ;  /* 0x0000000000117202 */ /* 0x004fe20000000f00 */
[----:B------:R-:W-:Y:S02]  /*0a00*/  IMAD.MOV.U32 R18, RZ, RZ, 0x10 ;  /* 0x00000010ff127424 */ /* 0x000fe400078e00ff */
[----:B------:R-:W-:-:S07]  /*0a10*/  IMAD.MOV.U32 R16, RZ, RZ, -0x1 ;  /* 0xffffffffff107424 */ /* 0x000fce00078e00ff */
[----:B01----:R-:W-:Y:S05]  /*0a20*/  WARPSYNC.COLLECTIVE R16, `(.L_x_64) ;  /* 0x0000000010087348 */ /* 0x003fea0003c00000 */
[----:B------:R2:W3:Y:S02]  /*0a30*/  SHFL.DOWN P1, R15, R17, R18, R19 ;  /* 0x08000012110f7389 */ /* 0x0004e40000020013 */
[----:B0123--:R-:W-:Y:S05]  /*0a40*/  ENDCOLLECTIVE ;  /* 0x000000000000791b */ /* 0x00ffea0003800000 */
.L_x_64:
[----:B------:R-:W-:Y:S01]  /*0a50*/  HFMA2 R18, -RZ, RZ, 0, 4.76837158203125e-07 ;  /* 0x00000008ff127431 */ /* 0x000fe200000001ff */
[----:B------:R-:W-:-:S05]  /*0a60*/  MOV R11, R15 ;  /* 0x0000000f000b7202 */ /* 0x000fca0000000f00 */
[----:B------:R-:W-:-:S04]  /*0a70*/  FADD R11, R11, R0 ;  /* 0x000000000b0b7221 */ /* 0x000fc80000000000 */
[----:B------:R-:W-:-:S07]  /*0a80*/  IMAD.MOV.U32 R17, RZ, RZ, R11 ;  /* 0x000000ffff117224 */ /* 0x000fce00078e000b */
[----:B------:R-:W-:Y:S05]  /*0a90*/  WARPSYNC.COLLECTIVE R16, `(.L_x_65) ;  /* 0x0000000010087348 */ /* 0x000fea0003c00000 */
[----:B------:R0:W1:Y:S02]  /*0aa0*/  SHFL.DOWN P1, R15, R17, R18, R19 ;  /* 0x08000012110f7389 */ /* 0x0000640000020013 */
[----:B01----:R-:W-:Y:S05]  /*0ab0*/  ENDCOLLECTIVE ;  /* 0x000000000000791b */ /* 0x003fea0003800000 */
.L_x_65:
[----:B------:R-:W-:Y:S02]  /*0ac0*/  IMAD.MOV.U32 R18, RZ, RZ, 0x4 ;  /* 0x00000004ff127424 */ /* 0x000fe400078e00ff */
[----:B------:R-:W-:-:S04]  /*0ad0*/  IMAD.MOV.U32 R12, RZ, RZ, R15 ;  /* 0x000000ffff0c7224 */ /* 0x000fc800078e000f */
[----:B------:R-:W-:-:S05]  /*0ae0*/  FADD R12, R11, R12 ;  /* 0x0000000c0b0c7221 */ /* 0x000fca0000000000 */
[----:B------:R-:W-:-:S07]  /*0af0*/  MOV R17, R12 ;  /* 0x0000000c00117202 */ /* 0x000fce0000000f00 */
[----:B------:R-:W-:Y:S05]  /*0b00*/  WARPSYNC.COLLECTIVE R16, `(.L_x_66) ;  /* 0x0000000010087348 */ /* 0x000fea0003c00000 */
[----:B------:R0:W1:Y:S02]  /*0b10*/  SHFL.DOWN P1, R15, R17, R18, R19 ;  /* 0x08000012110f7389 */ /* 0x0000640000020013 */
[----:B01----:R-:W-:Y:S05]  /*0b20*/  ENDCOLLECTIVE ;  /* 0x000000000000791b */ /* 0x003fea0003800000 */
.L_x_66:
[----:B------:R-:W-:Y:S01]  /*0b30*/  HFMA2 R18, -RZ, RZ, 0, 1.1920928955078125e-07 ;  /* 0x00000002ff127431 */ /* 0x000fe200000001ff */
[----:B------:R-:W-:-:S05]  /*0b40*/  MOV R13, R15 ;  /* 0x0000000f000d7202 */ /* 0x000fca0000000f00 */
[----:B------:R-:W-:-:S04]  /*0b50*/  FADD R13, R12, R13 ;  /* 0x0000000d0c0d7221 */ /* 0x000fc80000000000 */
[----:B------:R-:W-:-:S07]  /*0b60*/  IMAD.MOV.U32 R17, RZ, RZ, R13 ;  /* 0x000000ffff117224 */ /* 0x000fce00078e000d */
[----:B------:R-:W-:Y:S05]  /*0b70*/  WARPSYNC.COLLECTIVE R16, `(.L_x_67) ;  /* 0x0000000010087348 */ /* 0x000fea0003c00000 */
[----:B------:R0:W1:Y:S02]  /*0b80*/  SHFL.DOWN P1, R15, R17, R18, R19 ;  /* 0x08000012110f7389 */ /* 0x0000640000020013 */
[----:B01----:R-:W-:Y:S05]  /*0b90*/  ENDCOLLECTIVE ;  /* 0x000000000000791b */ /* 0x003fea0003800000 */
.L_x_67:
[----:B------:R-:W-:Y:S02]  /*0ba0*/  IMAD.MOV.U32 R18, RZ, RZ, 0x1 ;  /* 0x00000001ff127424 */ /* 0x000fe400078e00ff */
[----:B------:R-:W-:-:S04]  /*0bb0*/  IMAD.MOV.U32 R14, RZ, RZ, R15 ;  /* 0x000000ffff0e7224 */ /* 0x000fc800078e000f */
[----:B------:R-:W-:-:S05]  /*0bc0*/  FADD R14, R13, R14 ;  /* 0x0000000e0d0e7221 */ /* 0x000fca0000000000 */
[----:B------:R-:W-:-:S07]  /*0bd0*/  MOV R17, R14 ;  /* 0x0000000e00117202 */ /* 0x000fce0000000f00 */
[----:B------:R-:W-:Y:S05]  /*0be0*/  WARPSYNC.COLLECTIVE R16, `(.L_x_68) ;  /* 0x0000000010087348 */ /* 0x000fea0003c00000 */
[----:B------:R0:W1:Y:S02]  /*0bf0*/  SHFL.DOWN P1, R15, R17, R18, R19 ;  /* 0x08000012110f7389 */ /* 0x0000640000020013 */
[----:B01----:R-:W-:Y:S05]  /*0c00*/  ENDCOLLECTIVE ;  /* 0x000000000000791b */ /* 0x003fea0003800000 */
.L_x_68:
[----:B------:R-:W-:Y:S05]  /*0c10*/  BRA `(.L_x_69) ;  /* 0xfffffff400d07947 */ /* 0x000fea000383ffff */
.L_x_60:
[----:B--2---:R-:W-:Y:S01]  /*0c20*/  MOV R17, R3 ;  /* 0x0000000300117202 */ /* 0x004fe20000000f00 */
[----:B------:R-:W-:Y:S01]  /*0c30*/  IMAD.MOV.U32 R18, RZ, RZ, 0x10 ;  /* 0x00000010ff127424 */ /* 0x000fe200078e00ff */
[----:B------:R-:W-:Y:S01]  /*0c40*/  MOV R19, 0x1f ;  /* 0x0000001f00137802 */ /* 0x000fe20000000f00 */
[----:B------:R-:W-:-:S07]  /*0c50*/  IMAD.MOV.U32 R16, RZ, RZ, -0x1 ;  /* 0xffffffffff107424 */ /* 0x000fce00078e00ff */
[----:B01----:R-:W-:Y:S05]  /*0c60*/  WARPSYNC.COLLECTIVE R16, `(.L_x_70) ;  /* 0x0000000010087348 */ /* 0x003fea0003c00000 */
[----:B------:R2:W3:Y:S02]  /*0c70*/  SHFL.DOWN P1, R15, R17, R18, R19 ;  /* 0x08000012110f7389 */ /* 0x0004e40000020013 */
[----:B0123--:R-:W-:Y:S05]  /*0c80*/  ENDCOLLECTIVE ;  /* 0x000000000000791b */ /* 0x00ffea0003800000 */
.L_x_70:
[----:B------:R-:W-:Y:S02]  /*0c90*/  MOV R18, 0x8 ;  /* 0x0000000800127802 */ /* 0x000fe40000000f00 */
[----:B------:R-:W-:-:S05]  /*0ca0*/  MOV R4, R15 ;  /* 0x0000000f00047202 */ /* 0x000fca0000000f00 */
[----:B------:R-:W-:-:S04]  /*0cb0*/  FADD R4, R4, R3 ;  /* 0x0000000304047221 */ /* 0x000fc80000000000 */
[----:B------:R-:W-:-:S07]  /*0cc0*/  IMAD.MOV.U32 R17, RZ, RZ, R4 ;  /* 0x000000ffff117224 */ /* 0x000fce00078e0004 */
[----:B------:R-:W-:Y:S05]  /*0cd0*/  WARPSYNC.COLLECTIVE R16, `(.L_x_71) ;  /* 0x0000000010087348 */ /* 0x000fea0003c00000 */
[----:B------:R0:W1:Y:S02]  /*0ce0*/  SHFL.DOWN P1, R15, R17, R18, R19 ;  /* 0x08000012110f7389 */ /* 0x0000640000020013 */
[----:B01----:R-:W-:Y:S05]  /*0cf0*/  ENDCOLLECTIVE ;  /* 0x000000000000791b */ /* 0x003fea0003800000 */
.L_x_71:
[----:B------:R-:W-:Y:S02]  /*0d00*/  IMAD.MOV.U32 R18, RZ, RZ, 0x4 ;  /* 0x00000004ff127424 */ /* 0x000fe400078e00ff */
[----:B------:R-:W-:-:S04]  /*0d10*/  IMAD.MOV.U32 R7, RZ, RZ, R15 ;  /* 0x000000ffff077224 */ /* 0x000fc800078e000f */
[----:B------:R-:W-:-:S05]  /*0d20*/  FADD R7, R4, R7 ;  /* 0x0000000704077221 */ /* 0x000fca0000000000 */
[----:B------:R-:W-:-:S07]  /*0d30*/  MOV R17, R7 ;  /* 0x0000000700117202 */ /* 0x000fce0000000f00 */
[----:B------:R-:W-:Y:S05]  /*0d40*/  WARPSYNC.COLLECTIVE R16, `(.L_x_72) ;  /* 0x0000000010087348 */ /* 0x000fea0003c00000 */
[----:B------:R0:W1:Y:S02]  /*0d50*/  SHFL.DOWN P1, R15, R17, R18, R19 ;  /* 0x08000012110f7389 */ /* 0x0000640000020013 */
[----:B01----:R-:W-:Y:S05]  /*0d60*/  ENDCOLLECTIVE ;  /* 0x000000000000791b */ /* 0x003fea0003800000 */
.L_x_72:
[----:B------:R-:W-:Y:S02]  /*0d70*/  MOV R18, 0x2 ;  /* 0x0000000200127802 */ /* 0x000fe40000000f00 */
[----:B------:R-:W-:-:S05]  /*0d80*/  MOV R6, R15 ;  /* 0x0000000f00067202 */ /* 0x000fca0000000f00 */
[----:B------:R-:W-:-:S04]  /*0d90*/  FADD R6, R7, R6 ;  /* 0x0000000607067221 */ /* 0x000fc80000000000 */
[----:B------:R-:W-:-:S07]  /*0da0*/  IMAD.MOV.U32 R17, RZ, RZ, R6 ;  /* 0x000000ffff117224 */ /* 0x000fce00078e0006 */
[----:B------:R-:W-:Y:S05]  /*0db0*/  WARPSYNC.COLLECTIVE R16, `(.L_x_73) ;  /* 0x0000000010087348 */ /* 0x000fea0003c00000 */
[----:B------:R0:W1:Y:S02]  /*0dc0*/  SHFL.DOWN P1, R15, R17, R18, R19 ;  /* 0x08000012110f7389 */ /* 0x0000640000020013 */
[----:B01----:R-:W-:Y:S05]  /*0dd0*/  ENDCOLLECTIVE ;  /* 0x000000000000791b */ /* 0x003fea0003800000 */
.L_x_73:
[----:B------:R-:W-:Y:S02]  /*0de0*/  IMAD.MOV.U32 R18, RZ, RZ, 0x1 ;  /* 0x00000001ff127424 */ /* 0x000fe400078e00ff */
[----:B------:R-:W-:-:S04]  /*0df0*/  IMAD.MOV.U32 R9, RZ, RZ, R15 ;  /* 0x000000ffff097224 */ /* 0x000fc800078e000f */
[----:B------:R-:W-:-:S05]  /*0e00*/  FADD R9, R6, R9 ;  /* 0x0000000906097221 */ /* 0x000fca0000000000 */
[----:B------:R-:W-:-:S07]  /*0e10*/  MOV R17, R9 ;  /* 0x0000000900117202 */ /* 0x000fce0000000f00 */
[----:B------:R-:W-:Y:S05]  /*0e20*/  WARPSYNC.COLLECTIVE R16, `(.L_x_74) ;  /* 0x0000000010087348 */ /* 0x000fea0003c00000 */
[----:B------:R0:W1:Y:S02]  /*0e30*/  SHFL.DOWN P1, R15, R17, R18, R19 ;  /* 0x08000012110f7389 */ /* 0x0000640000020013 */
[----:B01----:R-:W-:Y:S05]  /*0e40*/  ENDCOLLECTIVE ;  /* 0x000000000000791b */ /* 0x003fea0003800000 */
.L_x_74:
[----:B------:R-:W-:Y:S01]  /*0e50*/  MOV R8, R15 ;  /* 0x0000000f00087202 */ /* 0x000fe20000000f00 */
[----:B------:R-:W-:Y:S06]  /*0e60*/  BRA `(.L_x_75) ;  /* 0xfffffff800347947 */ /* 0x000fec000383ffff */
        .weak           $__internal_2_$__cuda_sm3x_div_rn_noftz_f32_slowpath
        .type           $__internal_2_$__cuda_sm3x_div_rn_noftz_f32_slowpath,@function
        .size           $__internal_2_$__cuda_sm3x_div_rn_noftz_f32_slowpath,(.L_x_90 - $__internal_2_$__cuda_sm3x_div_rn_noftz_f32_slowpath)
$__internal_2_$__cuda_sm3x_div_rn_noftz_f32_slowpath:
[----:B------:R-:W-:Y:S01]  /*0e70*/  SHF.R.U32.HI R12, RZ, 0x17, R3 ;  /* 0x00000017ff0c7819 */ /* 0x000fe20000011603 */
[----:B------:R-:W-:Y:S01]  /*0e80*/  BSSY.RECONVERGENT B1, `(.L_x_76) ;  /* 0x0000062000017945 */ /* 0x000fe20003800200 */
[----:B------:R-:W-:Y:S02]  /*0e90*/  SHF.R.U32.HI R11, RZ, 0x17, R0 ;  /* 0x00000017ff0b7819 */ /* 0x000fe40000011600 */
[----:B------:R-:W-:Y:S02]  /*0ea0*/  LOP3.LUT R12, R12, 0xff, RZ, 0xc0, !PT ;  /* 0x000000ff0c0c7812 */ /* 0x000fe400078ec0ff */
[----:B------:R-:W-:-:S03]  /*0eb0*/  LOP3.LUT R16, R11, 0xff, RZ, 0xc0, !PT ;  /* 0x000000ff0b107812 */ /* 0x000fc600078ec0ff */
[----:B------:R-:W-:Y:S01]  /*0ec0*/  VIADD R14, R12, 0xffffffff ;  /* 0xffffffff0c0e7836 */ /* 0x000fe20000000000 */
[----:B------:R-:W-:-:S04]  /*0ed0*/  IADD3 R13, PT, PT, R16, -0x1, RZ ;  /* 0xffffffff100d7810 */ /* 0x000fc80007ffe0ff */
[----:B------:R-:W-:-:S04]  /*0ee0*/  ISETP.GT.U32.AND P0, PT, R14, 0xfd, PT ;  /* 0x000000fd0e00780c */ /* 0x000fc80003f04070 */
[----:B------:R-:W-:-:S13]  /*0ef0*/  ISETP.GT.U32.OR P0, PT, R13, 0xfd, P0 ;  /* 0x000000fd0d00780c */ /* 0x000fda0000704470 */
[----:B------:R-:W-:Y:S01]  /*0f00*/  @!P0 IMAD.MOV.U32 R11, RZ, RZ, RZ ;  /* 0x000000ffff0b8224 */ /* 0x000fe200078e00ff */
        /* <DEDUP_REMOVED lines=24> */
.L_x_77:
[----:B------:R-:W-:Y:S01]  /*1090*/  LEA R14, R12, 0xc0800000, 0x17 ;  /* 0xc08000000c0e7811 */ /* 0x000fe200078eb8ff */
[----:B------:R-:W-:Y:S04]  /*10a0*/  BSSY.RECONVERGENT B2, `(.L_x_82) ;  /* 0x0000036000027945 */ /* 0x000fe80003800200 */
[----:B------:R-:W-:Y:S01]  /*10b0*/  IMAD.IADD R14, R3, 0x1, -R14 ;  /* 0x00000001030e7824 */ /* 0x000fe200078e0a0e */
[----:B------:R-:W-:-:S03]  /*10c0*/  IADD3 R3, PT, PT, R16, -0x7f, RZ ;  /* 0xffffff8110037810 */ /* 0x000fc60007ffe0ff */
[----:B------:R-:W0:Y:S01]  /*10d0*/  MUFU.RCP R13, R14 ;  /* 0x0000000e000d7308 */ /* 0x000e220000001000 */
[----:B------:R-:W-:Y:S01]  /*10e0*/  FADD.FTZ R15, -R14, -RZ ;  /* 0x800000ff0e0f7221 */ /* 0x000fe20000010100 */
[C---:B------:R-:W-:Y:S01]  /*10f0*/  IMAD R0, R3.reuse, -0x800000, R0 ;  /* 0xff80000003007824 */ /* 0x040fe200078e0200 */
[----:B------:R-:W-:-:S05]  /*1100*/  IADD3 R12, PT, PT, R3, 0x7f, -R12 ;  /* 0x0000007f030c7810 */ /* 0x000fca0007ffe80c */
[----:B------:R-:W-:Y:S02]  /*1110*/  IMAD.IADD R12, R12, 0x1, R11 ;  /* 0x000000010c0c7824 */ /* 0x000fe400078e020b */
        /* <DEDUP_REMOVED lines=20> */
[CCC-:B------:R-:W-:Y:S01]  /*1260*/  FFMA.RZ R3, R18.reuse, R16.reuse, R13.reuse ;  /* 0x0000001012037223 */ /* 0x1c0fe2000000c00d */
[C---:B------:R-:W-:Y:S01]  /*1270*/  IADD3 R14, PT, PT, R15.reuse, 0x20, RZ ;  /* 0x000000200f0e7810 */ /* 0x040fe20007ffe0ff */
[CCC-:B------:R-:W-:Y:S01]  /*1280*/  FFMA.RM R12, R18.reuse, R16.reuse, R13.reuse ;  /* 0x00000010120c7223 */ /* 0x1c0fe2000000400d */
[----:B------:R-:W-:Y:S02]  /*1290*/  ISETP.NE.AND P2, PT, R15, RZ, PT ;  /* 0x000000ff0f00720c */ /* 0x000fe40003f45270 */
[----:B------:R-:W-:Y:S01]  /*12a0*/  LOP3.LUT R11, R3, 0x7fffff, RZ, 0xc0, !PT ;  /* 0x007fffff030b7812 */ /* 0x000fe200078ec0ff */
[----:B------:R-:W-:Y:S01]  /*12b0*/  FFMA.RP R3, R18, R16, R13 ;  /* 0x0000001012037223 */ /* 0x000fe2000000800d */
[----:B------:R-:W-:Y:S01]  /*12c0*/  IMAD.MOV R13, RZ, RZ, -R15 ;  /* 0x000000ffff0d7224 */ /* 0x000fe200078e0a0f */
[----:B------:R-:W-:Y:S02]  /*12d0*/  ISETP.NE.AND P1, PT, R15, RZ, PT ;  /* 0x000000ff0f00720c */ /* 0x000fe40003f25270 */
        /* <DEDUP_REMOVED lines=10> */
[----:B------:R-:W-:-:S04]  /*1380*/  LOP3.LUT R3, R3, R12, RZ, 0xc0, !PT ;  /* 0x0000000c03037212 */ /* 0x000fc800078ec0ff */
[----:B------:R-:W-:-:S04]  /*1390*/  IADD3 R3, PT, PT, R14, R3, RZ ;  /* 0x000000030e037210 */ /* 0x000fc80007ffe0ff */
[----:B------:R-:W-:Y:S01]  /*13a0*/  LOP3.LUT R0, R3, R0, RZ, 0xfc, !PT ;  /* 0x0000000003007212 */ /* 0x000fe200078efcff */
[----:B------:R-:W-:Y:S06]  /*13b0*/  BRA `(.L_x_85) ;  /* 0x0000000000107947 */ /* 0x000fec0003800000 */
.L_x_84:
[----:B------:R-:W-:-:S04]  /*13c0*/  LOP3.LUT R0, R0, 0x80000000, RZ, 0xc0, !PT ;  /* 0x8000000000007812 */ /* 0x000fc800078ec0ff */
[----:B------:R-:W-:Y:S01]  /*13d0*/  LOP3.LUT R0, R0, 0x7f800000, RZ, 0xfc, !PT ;  /* 0x7f80000000007812 */ /* 0x000fe200078efcff */
[----:B------:R-:W-:Y:S06]  /*13e0*/  BRA `(.L_x_85) ;  /* 0x0000000000047947 */ /* 0x000fec0003800000 */
.L_x_83:
[----:B------:R-:W-:-:S07]  /*13f0*/  IMAD R0, R12, 0x800000, R0 ;  /* 0x008000000c007824 */ /* 0x000fce00078e0200 */
.L_x_85:
[----:B------:R-:W-:Y:S05]  /*1400*/  BSYNC.RECONVERGENT B2 ;  /* 0x0000000000027941 */ /* 0x000fea0003800200 */
.L_x_82:
[----:B------:R-:W-:Y:S05]  /*1410*/  BRA `(.L_x_86) ;  /* 0x0000000000207947 */ /* 0x000fea0003800000 */
.L_x_81:
[----:B------:R-:W-:-:S04]  /*1420*/  LOP3.LUT R0, R3, 0x80000000, R0, 0x48, !PT ;  /* 0x8000000003007812 */ /* 0x000fc800078e4800 */
[----:B------:R-:W-:Y:S01]  /*1430*/  LOP3.LUT R0, R0, 0x7f800000, RZ, 0xfc, !PT ;  /* 0x7f80000000007812 */ /* 0x000fe200078efcff */
[----:B------:R-:W-:Y:S06]  /*1440*/  BRA `(.L_x_86) ;  /* 0x0000000000147947 */ /* 0x000fec0003800000 */
.L_x_80:
[----:B------:R-:W-:Y:S01]  /*1450*/  LOP3.LUT R0, R3, 0x80000000, R0, 0x48, !PT ;  /* 0x8000000003007812 */ /* 0x000fe200078e4800 */
[----:B------:R-:W-:Y:S06]  /*1460*/  BRA `(.L_x_86) ;  /* 0x00000000000c7947 */ /* 0x000fec0003800000 */
.L_x_79:
[----:B------:R-:W0:Y:S01]  /*1470*/  MUFU.RSQ R0, -QNAN ;  /* 0xffc0000000007908 */ /* 0x000e220000001400 */
[----:B------:R-:W-:Y:S05]  /*1480*/  BRA `(.L_x_86) ;  /* 0x0000000000047947 */ /* 0x000fea0003800000 */
.L_x_78:
[----:B------:R-:W-:-:S07]  /*1490*/  FADD.FTZ R0, R0, R3 ;  /* 0x0000000300007221 */ /* 0x000fce0000010000 */
.L_x_86:
[----:B------:R-:W-:Y:S05]  /*14a0*/  BSYNC.RECONVERGENT B1 ;  /* 0x0000000000017941 */ /* 0x000fea0003800200 */
.L_x_76:
[----:B------:R-:W-:-:S04]  /*14b0*/  HFMA2 R11, -RZ, RZ, 0, 0 ;  /* 0x00000000ff0b7431 */ /* 0x000fc800000001ff */
[----:B0-----:R-:W-:Y:S05]  /*14c0*/  RET.REL.NODEC R10 `(_Z10layer_normPfS_ffii) ;  /* 0xffffffe80acc7950 */ /* 0x001fea0003c3ffff */
.L_x_87:
        /* <DEDUP_REMOVED lines=11> */
.L_x_90:


//--------------------- .nv.shared._Z22layer_norm_float4_gridPfS_ffii --------------------------
	.section	.nv.shared._Z22layer_norm_float4_gridPfS_ffii,"aw",@nobits
	.sectionflags	@""
	.align	4
.nv.shared._Z22layer_norm_float4_gridPfS_ffii:
	.zero		1280


//--------------------- .nv.shared.reserved.0     --------------------------
	.section	.nv.shared.reserved.0,"aw",@nobits
	.weak		__nv_reservedSMEM_offset_0_alias
	.size		__nv_reservedSMEM_offset_0_alias, 0, 64
	.other		__nv_reservedSMEM_offset_0_alias,@"STO_CUDA_RESERVED_SHARED STV_DEFAULT"
__nv_reservedSMEM_offset_0_alias:
	.zero		0
	.zero		64


//--------------------- .nv.shared._Z23layer_norm_float4_blockPfS_ffii --------------------------
	.section	.nv.shared._Z23layer_norm_float4_blockPfS_ffii,"aw",@nobits
	.sectionflags	@""
	.align	4
.nv.shared._Z23layer_norm_float4_blockPfS_ffii:
	.zero		1160


//--------------------- .nv.shared._Z10layer_normPfS_ffii --------------------------
	.section	.nv.shared._Z10layer_normPfS_ffii,"aw",@nobits
	.sectionflags	@""
	.align	4
.nv.shared._Z10layer_normPfS_ffii:
	.zero		1160


//--------------------- .nv.constant0._Z22layer_norm_float4_gridPfS_ffii --------------------------
	.section	.nv.constant0._Z22layer_norm_float4_gridPfS_ffii,"a",@progbits
	.sectionflags	@""
	.align	4
.nv.constant0._Z22layer_norm_float4_gridPfS_ffii:
	.zero		928


//--------------------- .nv.constant0._Z23layer_norm_float4_blockPfS_ffii --------------------------
	.section	.nv.constant0._Z23layer_norm_float4_blockPfS_ffii,"a",@progbits
	.sectionflags	@""
	.align	4
.nv.constant0._Z23layer_norm_float4_blockPfS_ffii:
	.zero		928


//--------------------- .nv.constant0._Z10layer_normPfS_ffii --------------------------
	.section	.nv.constant0._Z10layer_normPfS_ffii,"a",@progbits
	.sectionflags	@""
	.align	4
.nv.constant0._Z10layer_normPfS_ffii:
	.zero		928


//--------------------- SYMBOLS --------------------------

	.type		.nv.reservedSmem.offset0,@object
	.size		.nv.reservedSmem.offset0,0x4
	.type		.nv.reservedSmem.cap,@object
	.size		.nv.reservedSmem.cap,0x4
